	.headerflags	@"EF_CUDA_TEXMODE_UNIFIED EF_CUDA_64BIT_ADDRESS EF_CUDA_ACCELERATORS EF_CUDA_SM90 EF_CUDA_VIRTUAL_SM(EF_CUDA_SM90)"
	.elftype	@"ET_EXEC"


//--------------------- .nv.info                  --------------------------
	.section	.nv.info,"",@"SHT_CUDA_INFO"
	.align	4


	//----- nvinfo : EIATTR_REGCOUNT
	.align		4
        /*0000*/ 	.byte	0x04, 0x2f
        /*0002*/ 	.short	(.L_1 - .L_0)
	.align		4
.L_0:
        /*0004*/ 	.word	index@(triton_poi_fused_max_pool2d_with_indices_8)
        /*0008*/ 	.word	0x0000005e


	//----- nvinfo : EIATTR_MIN_STACK_SIZE
	.align		4
.L_1:
        /*000c*/ 	.byte	0x04, 0x12
        /*000e*/ 	.short	(.L_3 - .L_2)
	.align		4
.L_2:
        /*0010*/ 	.word	index@(triton_poi_fused_max_pool2d_with_indices_8)
        /*0014*/ 	.word	0x00000000


	//----- nvinfo : EIATTR_FRAME_SIZE
	.align		4
.L_3:
        /*0018*/ 	.byte	0x04, 0x11
        /*001a*/ 	.short	(.L_5 - .L_4)
	.align		4
.L_4:
        /*001c*/ 	.word	index@(triton_poi_fused_max_pool2d_with_indices_8)
        /*0020*/ 	.word	0x00000000


	//----- nvinfo : EIATTR_MIN_STACK_SIZE
	.align		4
.L_5:
        /*0024*/ 	.byte	0x04, 0x12
        /*0026*/ 	.short	(.L_7 - .L_6)
	.align		4
.L_6:
        /*0028*/ 	.word	index@(triton_poi_fused_max_pool2d_with_indices_8)
        /*002c*/ 	.word	0x00000000
.L_7:


//--------------------- .nv.info.triton_poi_fused_max_pool2d_with_indices_8 --------------------------
	.section	.nv.info.triton_poi_fused_max_pool2d_with_indices_8,"",@"SHT_CUDA_INFO"
	.sectionflags	@""
	.align	4


	//----- nvinfo : EIATTR_CUDA_API_VERSION
	.align		4
        /*0000*/ 	.byte	0x04, 0x37
        /*0002*/ 	.short	(.L_9 - .L_8)
.L_8:
        /*0004*/ 	.word	0x0000007c


	//----- nvinfo : EIATTR_KPARAM_INFO
	.align		4
.L_9:
        /*0008*/ 	.byte	0x04, 0x17
        /*000a*/ 	.short	(.L_11 - .L_10)
.L_10:
        /*000c*/ 	.word	0x00000000
        /*0010*/ 	.short	0x0003
        /*0012*/ 	.short	0x0014
        /*0014*/ 	.byte	0x00, 0xf0, 0x11, 0x00


	//----- nvinfo : EIATTR_KPARAM_INFO
	.align		4
.L_11:
        /*0018*/ 	.byte	0x04, 0x17
        /*001a*/ 	.short	(.L_13 - .L_12)
.L_12:
        /*001c*/ 	.word	0x00000000
        /*0020*/ 	.short	0x0002
        /*0022*/ 	.short	0x0010
        /*0024*/ 	.byte	0x00, 0xf0, 0x11, 0x00


	//----- nvinfo : EIATTR_KPARAM_INFO
	.align		4
.L_13:
        /*0028*/ 	.byte	0x04, 0x17
        /*002a*/ 	.short	(.L_15 - .L_14)
.L_14:
        /*002c*/ 	.word	0x00000000
        /*0030*/ 	.short	0x0001
        /*0032*/ 	.short	0x0008
        /*0034*/ 	.byte	0x00, 0xf4, 0x21, 0x00


	//----- nvinfo : EIATTR_KPARAM_INFO
	.align		4
.L_15:
        /*0038*/ 	.byte	0x04, 0x17
        /*003a*/ 	.short	(.L_17 - .L_16)
.L_16:
        /*003c*/ 	.word	0x00000000
        /*0040*/ 	.short	0x0000
        /*0042*/ 	.short	0x0000
        /*0044*/ 	.byte	0x00, 0xf4, 0x21, 0x00


	//----- nvinfo : EIATTR_SPARSE_MMA_MASK
	.align		4
.L_17:
        /*0048*/ 	.byte	0x03, 0x50
        /*004a*/ 	.short	0x0000


	//----- nvinfo : EIATTR_MAXREG_COUNT
	.align		4
        /*004c*/ 	.byte	0x03, 0x1b
        /*004e*/ 	.short	0x00ff


	//----- nvinfo : EIATTR_EXIT_INSTR_OFFSETS
	.align		4
        /*0050*/ 	.byte	0x04, 0x1c
        /*0052*/ 	.short	(.L_19 - .L_18)


	//   ....[0]....
.L_18:
        /*0054*/ 	.word	0x000022c0


	//   ....[1]....
        /*0058*/ 	.word	0x00002310


	//----- nvinfo : EIATTR_REQNTID
	.align		4
.L_19:
        /*005c*/ 	.byte	0x04, 0x10
        /*005e*/ 	.short	(.L_21 - .L_20)
.L_20:
        /*0060*/ 	.word	0x00000080
        /*0064*/ 	.word	0x00000001
        /*0068*/ 	.word	0x00000001


	//----- nvinfo : EIATTR_CBANK_PARAM_SIZE
	.align		4
.L_21:
        /*006c*/ 	.byte	0x03, 0x19
        /*006e*/ 	.short	0x0018


	//----- nvinfo : EIATTR_PARAM_CBANK
	.align		4
        /*0070*/ 	.byte	0x04, 0x0a
        /*0072*/ 	.short	(.L_23 - .L_22)
	.align		4
.L_22:
        /*0074*/ 	.word	index@(.nv.constant0.triton_poi_fused_max_pool2d_with_indices_8)
        /*0078*/ 	.short	0x0210
        /*007a*/ 	.short	0x0018


	//----- nvinfo : EIATTR_SW_WAR
	.align		4
.L_23:
        /*007c*/ 	.byte	0x04, 0x36
        /*007e*/ 	.short	(.L_25 - .L_24)
.L_24:
        /*0080*/ 	.word	0x00000008
.L_25:


//--------------------- .nv.callgraph             --------------------------
	.section	.nv.callgraph,"",@"SHT_CUDA_CALLGRAPH"
	.align	4
	.sectionentsize	8
	.align		4
        /*0000*/ 	.word	0x00000000
	.align		4
        /*0004*/ 	.word	0xffffffff
	.align		4
        /*0008*/ 	.word	0x00000000
	.align		4
        /*000c*/ 	.word	0xfffffffe
	.align		4
        /*0010*/ 	.word	0x00000000
	.align		4
        /*0014*/ 	.word	0xfffffffd
	.align		4
        /*0018*/ 	.word	0x00000000
	.align		4
        /*001c*/ 	.word	0xfffffffc


//--------------------- .text.triton_poi_fused_max_pool2d_with_indices_8 --------------------------
	.section	.text.triton_poi_fused_max_pool2d_with_indices_8,"ax",@progbits
	.sectionflags	@"SHF_BARRIERS=1"
	.align	128
        .global         triton_poi_fused_max_pool2d_with_indices_8
        .type           triton_poi_fused_max_pool2d_with_indices_8,@function
        .size           triton_poi_fused_max_pool2d_with_indices_8,(.L_x_1 - triton_poi_fused_max_pool2d_with_indices_8)
        .other          triton_poi_fused_max_pool2d_with_indices_8,@"STO_CUDA_ENTRY STV_DEFAULT"
triton_poi_fused_max_pool2d_with_indices_8:
.text.triton_poi_fused_max_pool2d_with_indices_8:
[----:B------:R-:W0:Y:S01]  /*0000*/  LDC R1, c[0x0][0x28] ;  /* 0x00000a00ff017b82 */ /* 0x000e220000000800 */
[----:B------:R-:W1:Y:S01]  /*0010*/  S2R R0, SR_CTAID.X ;  /* 0x0000000000007919 */ /* 0x000e620000002500 */
[----:B------:R-:W-:-:S06]  /*0020*/  IMAD.MOV.U32 R4, RZ, RZ, RZ ;  /* 0x000000ffff047224 */ /* 0x000fcc00078e00ff */
[----:B------:R-:W2:Y:S01]  /*0030*/  LDC.64 R42, c[0x0][0x210] ;  /* 0x00008400ff2a7b82 */ /* 0x000ea20000000a00 */
[----:B------:R-:W-:Y:S01]  /*0040*/  CS2R R76, SRZ ;  /* 0x00000000004c7805 */ /* 0x000fe2000001ff00 */
[----:B------:R-:W3:Y:S01]  /*0050*/  S2R R3, SR_TID.X ;  /* 0x0000000000037919 */ /* 0x000ee20000002100 */
[----:B------:R-:W-:Y:S01]  /*0060*/  IMAD.MOV.U32 R79, RZ, RZ, RZ ;  /* 0x000000ffff4f7224 */ /* 0x000fe200078e00ff */
[----:B------:R-:W-:Y:S01]  /*0070*/  ULDC.64 UR6, c[0x0][0x208] ;  /* 0x0000820000067ab9 */ /* 0x000fe20000000a00 */
[----:B------:R-:W4:Y:S01]  /*0080*/  S2R R6, SR_CTAID.Y ;  /* 0x0000000000067919 */ /* 0x000f220000002600 */
[----:B-1----:R-:W-:Y:S01]  /*0090*/  IMAD.SHL.U32 R0, R0, 0x20, RZ ;  /* 0x0000002000007824 */ /* 0x002fe200078e00ff */
[----:B---3--:R-:W-:-:S04]  /*00a0*/  SHF.R.U32.HI R8, RZ, 0x5, R3 ;  /* 0x00000005ff087819 */ /* 0x008fc80000011603 */
[----:B------:R-:W-:-:S04]  /*00b0*/  LOP3.LUT R5, R0, 0x1f, R3, 0xf8, !PT ;  /* 0x0000001f00057812 */ /* 0x000fc800078ef803 */
[C---:B------:R-:W-:Y:S01]  /*00c0*/  ISETP.GE.AND P0, PT, R5.reuse, 0x31, PT ;  /* 0x000000310500780c */ /* 0x040fe20003f06270 */
[----:B------:R-:W-:-:S05]  /*00d0*/  IMAD.HI R2, R5, -0x6db6db6d, R4 ;  /* 0x9249249305027827 */ /* 0x000fca00078e0204 */
[----:B------:R-:W-:-:S04]  /*00e0*/  SHF.R.U32.HI R7, RZ, 0x1f, R2 ;  /* 0x0000001fff077819 */ /* 0x000fc80000011602 */
[----:B------:R-:W-:Y:S01]  /*00f0*/  LEA.HI.SX32 R4, R2, R7, 0x1e ;  /* 0x0000000702047211 */ /* 0x000fe200078ff2ff */
[----:B----4-:R-:W-:Y:S01]  /*0100*/  IMAD.SHL.U32 R2, R6, 0x20, RZ ;  /* 0x0000002006027824 */ /* 0x010fe200078e00ff */
[----:B------:R-:W-:-:S03]  /*0110*/  SGXT.U32 R7, R8, 0x2 ;  /* 0x000000020807781a */ /* 0x000fc60000000000 */
[----:B------:R-:W-:Y:S01]  /*0120*/  IMAD R5, R4, -0x7, R5 ;  /* 0xfffffff904057824 */ /* 0x000fe200078e0205 */
[----:B------:R-:W-:Y:S02]  /*0130*/  LOP3.LUT R9, R2, R7, RZ, 0xfc, !PT ;  /* 0x0000000702097212 */ /* 0x000fe400078efcff */
[----:B------:R-:W-:Y:S01]  /*0140*/  LOP3.LUT R6, R2, 0x4, R7, 0xfe, !PT ;  /* 0x0000000402067812 */ /* 0x000fe200078efe07 */
[----:B------:R-:W-:Y:S01]  /*0150*/  IMAD R5, R4, 0xf, R5 ;  /* 0x0000000f04057824 */ /* 0x000fe200078e0205 */
[----:B------:R-:W-:Y:S02]  /*0160*/  ISETP.LT.AND P1, PT, R9, 0x200, !P0 ;  /* 0x000002000900780c */ /* 0x000fe40004721270 */
[----:B------:R-:W-:Y:S01]  /*0170*/  LOP3.LUT R4, R2, 0xc, R7, 0xfe, !PT ;  /* 0x0000000c02047812 */ /* 0x000fe200078efe07 */
[----:B------:R-:W-:Y:S01]  /*0180*/  IMAD.SHL.U32 R78, R5, 0x2, RZ ;  /* 0x00000002054e7824 */ /* 0x000fe200078e00ff */
[----:B------:R-:W-:Y:S02]  /*0190*/  LOP3.LUT R5, R2, 0x10, R7, 0xfe, !PT ;  /* 0x0000001002057812 */ /* 0x000fe400078efe07 */
[----:B------:R-:W-:Y:S01]  /*01a0*/  ISETP.LT.AND P6, PT, R6, 0x200, !P0 ;  /* 0x000002000600780c */ /* 0x000fe200047c1270 */
[C---:B------:R-:W-:Y:S01]  /*01b0*/  VIADD R26, R78.reuse, 0x1 ;  /* 0x000000014e1a7836 */ /* 0x040fe20000000000 */
[----:B------:R-:W-:Y:S01]  /*01c0*/  ISETP.LT.AND P3, PT, R5, 0x200, !P0 ;  /* 0x000002000500780c */ /* 0x000fe20004761270 */
[----:B------:R-:W-:Y:S01]  /*01d0*/  VIADD R24, R78, 0x2 ;  /* 0x000000024e187836 */ /* 0x000fe20000000000 */
[----:B------:R-:W-:Y:S01]  /*01e0*/  ISETP.LT.AND P4, PT, R4, 0x200, !P0 ;  /* 0x000002000400780c */ /* 0x000fe20004781270 */
[C---:B------:R-:W-:Y:S01]  /*01f0*/  IMAD R5, R9.reuse, 0xe1, R78 ;  /* 0x000000e109057824 */ /* 0x040fe200078e024e */
[----:B------:R-:W-:Y:S01]  /*0200*/  LOP3.LUT R6, R2, 0x14, R7, 0xfe, !PT ;  /* 0x0000001402067812 */ /* 0x000fe200078efe07 */
[C---:B------:R-:W-:Y:S01]  /*0210*/  IMAD R13, R9.reuse, 0xe1, R26 ;  /* 0x000000e1090d7824 */ /* 0x040fe200078e021a */
[----:B------:R-:W-:Y:S01]  /*0220*/  LOP3.LUT R8, R2, 0x8, R7, 0xfe, !PT ;  /* 0x0000000802087812 */ /* 0x000fe200078efe07 */
[----:B------:R-:W-:Y:S01]  /*0230*/  IMAD R15, R9, 0xe1, R24 ;  /* 0x000000e1090f7824 */ /* 0x000fe200078e0218 */
[----:B------:R-:W-:Y:S01]  /*0240*/  CS2R R70, SRZ ;  /* 0x0000000000467805 */ /* 0x000fe2000001ff00 */
[----:B--2---:R-:W-:Y:S01]  /*0250*/  IMAD.WIDE R4, R5, 0x4, R42 ;  /* 0x0000000405047825 */ /* 0x004fe200078e022a */
[----:B------:R-:W-:-:S02]  /*0260*/  ISETP.LT.AND P2, PT, R6, 0x200, !P0 ;  /* 0x000002000600780c */ /* 0x000fc40004741270 */
[----:B------:R-:W-:Y:S01]  /*0270*/  ISETP.LT.AND P5, PT, R8, 0x200, !P0 ;  /* 0x000002000800780c */ /* 0x000fe200047a1270 */
[--C-:B------:R-:W-:Y:S01]  /*0280*/  IMAD.WIDE R12, R13, 0x4, R42.reuse ;  /* 0x000000040d0c7825 */ /* 0x100fe200078e022a */
[----:B------:R1:W2:Y:S03]  /*0290*/  @P1 LDG.E.EL R76, desc[UR6][R4.64] ;  /* 0x00000006044c1981 */ /* 0x0002a6000c2e1900 */
[----:B------:R-:W-:Y:S01]  /*02a0*/  VIADD R10, R78, 0x10 ;  /* 0x000000104e0a7836 */ /* 0x000fe20000000000 */
[----:B------:R-:W2:Y:S01]  /*02b0*/  @P1 LDG.E.EL R79, desc[UR6][R12.64] ;  /* 0x000000060c4f1981 */ /* 0x000ea2000c2e1900 */
[----:B------:R-:W-:-:S04]  /*02c0*/  IMAD.WIDE R14, R15, 0x4, R42 ;  /* 0x000000040f0e7825 */ /* 0x000fc800078e022a */
[C---:B------:R-:W-:Y:S01]  /*02d0*/  VIADD R6, R78.reuse, 0xf ;  /* 0x0000000f4e067836 */ /* 0x040fe20000000000 */
[----:B------:R3:W4:Y:S01]  /*02e0*/  @P1 LDG.E.EL R70, desc[UR6][R14.64] ;  /* 0x000000060e461981 */ /* 0x000722000c2e1900 */
[C---:B------:R-:W-:Y:S02]  /*02f0*/  VIADD R8, R78.reuse, 0x11 ;  /* 0x000000114e087836 */ /* 0x040fe40000000000 */
[C---:B------:R-:W-:Y:S02]  /*0300*/  VIADD R90, R78.reuse, 0x1e ;  /* 0x0000001e4e5a7836 */ /* 0x040fe40000000000 */
[C---:B------:R-:W-:Y:S02]  /*0310*/  VIADD R82, R78.reuse, 0x1f ;  /* 0x0000001f4e527836 */ /* 0x040fe40000000000 */
[----:B-1----:R-:W-:Y:S02]  /*0320*/  VIADD R4, R78, 0x20 ;  /* 0x000000204e047836 */ /* 0x002fe40000000000 */
[----:B------:R-:W-:-:S02]  /*0330*/  IMAD R11, R9, 0xe1, R10 ;  /* 0x000000e1090b7824 */ /* 0x000fc400078e020a */
[C---:B------:R-:W-:Y:S01]  /*0340*/  IMAD R17, R9.reuse, 0xe1, R6 ;  /* 0x000000e109117824 */ /* 0x040fe200078e0206 */
[----:B------:R-:W-:Y:S01]  /*0350*/  CS2R R60, SRZ ;  /* 0x00000000003c7805 */ /* 0x000fe2000001ff00 */
[C---:B------:R-:W-:Y:S02]  /*0360*/  IMAD R19, R9.reuse, 0xe1, R8 ;  /* 0x000000e109137824 */ /* 0x040fe400078e0208 */
[C---:B---3--:R-:W-:Y:S01]  /*0370*/  IMAD R15, R9.reuse, 0xe1, R90 ;  /* 0x000000e1090f7824 */ /* 0x048fe200078e025a */
[----:B------:R-:W-:Y:S01]  /*0380*/  CS2R R68, SRZ ;  /* 0x0000000000447805 */ /* 0x000fe2000001ff00 */
[C---:B------:R-:W-:Y:S02]  /*0390*/  IMAD R5, R9.reuse, 0xe1, R82 ;  /* 0x000000e109057824 */ /* 0x040fe400078e0252 */
[----:B------:R-:W-:Y:S01]  /*03a0*/  IMAD R21, R9, 0xe1, R4 ;  /* 0x000000e109157824 */ /* 0x000fe200078e0204 */
[----:B------:R-:W-:Y:S01]  /*03b0*/  CS2R R40, SRZ ;  /* 0x0000000000287805 */ /* 0x000fe2000001ff00 */
[----:B------:R-:W-:-:S04]  /*03c0*/  IMAD.WIDE R12, R11, 0x4, R42 ;  /* 0x000000040b0c7825 */ /* 0x000fc800078e022a */
[----:B------:R-:W-:Y:S01]  /*03d0*/  IMAD R9, R9, 0xe1, RZ ;  /* 0x000000e109097824 */ /* 0x000fe200078e02ff */
[----:B------:R1:W3:Y:S01]  /*03e0*/  @P1 LDG.E.EL R60, desc[UR6][R12.64] ;  /* 0x000000060c3c1981 */ /* 0x0002e2000c2e1900 */
[----:B------:R-:W-:-:S04]  /*03f0*/  IMAD.WIDE R16, R17, 0x4, R42 ;  /* 0x0000000411107825 */ /* 0x000fc800078e022a */
[--C-:B------:R-:W-:Y:S01]  /*0400*/  IMAD.WIDE R18, R19, 0x4, R42.reuse ;  /* 0x0000000413127825 */ /* 0x100fe200078e022a */
[----:B------:R5:W2:Y:S03]  /*0410*/  @P1 LDG.E.EL R69, desc[UR6][R16.64] ;  /* 0x0000000610451981 */ /* 0x000aa6000c2e1900 */
[--C-:B------:R-:W-:Y:S01]  /*0420*/  IMAD.WIDE R14, R15, 0x4, R42.reuse ;  /* 0x000000040f0e7825 */ /* 0x100fe200078e022a */
[----:B------:R-:W-:Y:S01]  /*0430*/  CS2R R38, SRZ ;  /* 0x0000000000267805 */ /* 0x000fe2000001ff00 */
[----:B------:R5:W2:Y:S02]  /*0440*/  @P1 LDG.E.EL R61, desc[UR6][R18.64] ;  /* 0x00000006123d1981 */ /* 0x000aa4000c2e1900 */
[----:B------:R-:W-:Y:S02]  /*0450*/  VIADD R81, R9, 0x384 ;  /* 0x0000038409517836 */ /* 0x000fe40000000000 */
[----:B-1----:R-:W-:Y:S01]  /*0460*/  IMAD.MOV.U32 R12, RZ, RZ, RZ ;  /* 0x000000ffff0c7224 */ /* 0x002fe200078e00ff */
[----:B------:R1:W2:Y:S01]  /*0470*/  @P1 LDG.E.EL R40, desc[UR6][R14.64] ;  /* 0x000000060e281981 */ /* 0x0002a2000c2e1900 */
[----:B-----5:R-:W-:-:S04]  /*0480*/  IMAD.WIDE R16, R5, 0x4, R42 ;  /* 0x0000000405107825 */ /* 0x020fc800078e022a */
[----:B------:R-:W-:Y:S01]  /*0490*/  IMAD.WIDE R20, R21, 0x4, R42 ;  /* 0x0000000415147825 */ /* 0x000fe200078e022a */
[----:B------:R-:W-:Y:S01]  /*04a0*/  CS2R R74, SRZ ;  /* 0x00000000004a7805 */ /* 0x000fe2000001ff00 */
[----:B------:R5:W2:Y:S02]  /*04b0*/  @P1 LDG.E.EL R39, desc[UR6][R16.64] ;  /* 0x0000000610271981 */ /* 0x000aa4000c2e1900 */
[----:B0-----:R-:W-:Y:S02]  /*04c0*/  IMAD.IADD R19, R81, 0x1, R26 ;  /* 0x0000000151137824 */ /* 0x001fe400078e021a */
[----:B-1----:R-:W-:Y:S01]  /*04d0*/  IMAD.IADD R15, R78, 0x1, R81 ;  /* 0x000000014e0f7824 */ /* 0x002fe200078e0251 */
[----:B------:R0:W2:Y:S01]  /*04e0*/  @P1 LDG.E.EL R12, desc[UR6][R20.64] ;  /* 0x00000006140c1981 */ /* 0x0000a2000c2e1900 */
[----:B------:R-:W-:Y:S02]  /*04f0*/  VIADD R55, R9, 0x708 ;  /* 0x0000070809377836 */ /* 0x000fe40000000000 */
[----:B------:R-:W-:-:S04]  /*0500*/  IMAD.WIDE R14, R15, 0x4, R42 ;  /* 0x000000040f0e7825 */ /* 0x000fc800078e022a */
[----:B------:R-:W-:Y:S01]  /*0510*/  IMAD.WIDE R18, R19, 0x4, R42 ;  /* 0x0000000413127825 */ /* 0x000fe200078e022a */
[----:B------:R-:W-:Y:S01]  /*0520*/  CS2R R72, SRZ ;  /* 0x0000000000487805 */ /* 0x000fe2000001ff00 */
[----:B------:R1:W2:Y:S02]  /*0530*/  @P6 LDG.E.EL R74, desc[UR6][R14.64] ;  /* 0x000000060e4a6981 */ /* 0x0002a4000c2e1900 */
[----:B-----5:R-:W-:Y:S02]  /*0540*/  IMAD.IADD R17, R78, 0x1, R55 ;  /* 0x000000014e117824 */ /* 0x020fe400078e0237 */
[----:B0-----:R-:W-:Y:S01]  /*0550*/  IMAD.IADD R21, R55, 0x1, R26 ;  /* 0x0000000137157824 */ /* 0x001fe200078e021a */
[----:B------:R0:W5:Y:S01]  /*0560*/  @P6 LDG.E.EL R75, desc[UR6][R18.64] ;  /* 0x00000006124b6981 */ /* 0x000162000c2e1900 */
[----:B------:R-:W-:Y:S02]  /*0570*/  VIADD R83, R9, 0xa8c ;  /* 0x00000a8c09537836 */ /* 0x000fe40000000000 */
[----:B------:R-:W-:Y:S01]  /*0580*/  IMAD.WIDE R16, R17, 0x4, R42 ;  /* 0x0000000411107825 */ /* 0x000fe200078e022a */
[----:B------:R-:W-:-:S03]  /*0590*/  LOP3.LUT R5, R2, 0x18, R7, 0xfe, !PT ;  /* 0x0000001802057812 */ /* 0x000fc600078efe07 */
[----:B------:R-:W-:Y:S01]  /*05a0*/  IMAD.WIDE R20, R21, 0x4, R42 ;  /* 0x0000000415147825 */ /* 0x000fe200078e022a */
[----:B------:R-:W2:Y:S03]  /*05b0*/  @P5 LDG.E.EL R72, desc[UR6][R16.64] ;  /* 0x0000000610485981 */ /* 0x000ea6000c2e1900 */
[----:B-1----:R-:W-:Y:S01]  /*05c0*/  IMAD.IADD R15, R78, 0x1, R83 ;  /* 0x000000014e0f7824 */ /* 0x002fe200078e0253 */
[----:B------:R1:W2:Y:S01]  /*05d0*/  @P5 LDG.E.EL R73, desc[UR6][R20.64] ;  /* 0x0000000614495981 */ /* 0x0002a2000c2e1900 */
[----:B0-----:R-:W-:Y:S02]  /*05e0*/  IMAD.IADD R19, R83, 0x1, R26 ;  /* 0x0000000153137824 */ /* 0x001fe400078e021a */
[----:B------:R-:W-:Y:S01]  /*05f0*/  IMAD.WIDE R14, R15, 0x4, R42 ;  /* 0x000000040f0e7825 */ /* 0x000fe200078e022a */
[----:B------:R-:W-:-:S03]  /*0600*/  ISETP.LT.AND P1, PT, R5, 0x200, !P0 ;  /* 0x000002000500780c */ /* 0x000fc60004721270 */
[----:B------:R-:W-:Y:S01]  /*0610*/  IMAD.WIDE R18, R19, 0x4, R42 ;  /* 0x0000000413127825 */ /* 0x000fe200078e022a */
[----:B------:R-:W2:Y:S03]  /*0620*/  @P4 LDG.E.EL R77, desc[UR6][R14.64] ;  /* 0x000000060e4d4981 */ /* 0x000ea6000c2e1900 */
[----:B------:R-:W-:Y:S01]  /*0630*/  VIADD R5, R9, 0xe10 ;  /* 0x00000e1009057836 */ /* 0x000fe20000000000 */
[----:B------:R-:W2:Y:S01]  /*0640*/  @P4 LDG.E.EL R68, desc[UR6][R18.64] ;  /* 0x0000000612444981 */ /* 0x000ea2000c2e1900 */
[--C-:B-1----:R-:W-:Y:S02]  /*0650*/  IMAD.IADD R21, R81, 0x1, R24.reuse ;  /* 0x0000000151157824 */ /* 0x102fe400078e0218 */
[----:B------:R-:W-:Y:S02]  /*0660*/  IMAD.IADD R17, R78, 0x1, R5 ;  /* 0x000000014e117824 */ /* 0x000fe400078e0205 */
[----:B------:R-:W-:Y:S01]  /*0670*/  IMAD.IADD R23, R55, 0x1, R24 ;  /* 0x0000000137177824 */ /* 0x000fe200078e0218 */
[----:B------:R-:W-:-:S02]  /*0680*/  CS2R R66, SRZ ;  /* 0x0000000000427805 */ /* 0x000fc4000001ff00 */
[----:B------:R-:W-:Y:S01]  /*0690*/  CS2R R64, SRZ ;  /* 0x0000000000407805 */ /* 0x000fe2000001ff00 */
[----:B------:R-:W-:Y:S01]  /*06a0*/  IMAD.WIDE R16, R17, 0x4, R42 ;  /* 0x0000000411107825 */ /* 0x000fe200078e022a */
[----:B------:R-:W-:-:S03]  /*06b0*/  LOP3.LUT R7, R2, 0x1c, R7, 0xfe, !PT ;  /* 0x0000001c02077812 */ /* 0x000fc600078efe07 */
[--C-:B------:R-:W-:Y:S01]  /*06c0*/  IMAD.WIDE R20, R21, 0x4, R42.reuse ;  /* 0x0000000415147825 */ /* 0x100fe200078e022a */
[----:B------:R0:W2:Y:S03]  /*06d0*/  @P3 LDG.E.EL R71, desc[UR6][R16.64] ;  /* 0x0000000610473981 */ /* 0x0000a6000c2e1900 */
[----:B------:R-:W-:Y:S01]  /*06e0*/  IMAD.WIDE R22, R23, 0x4, R42 ;  /* 0x0000000417167825 */ /* 0x000fe200078e022a */
[----:B------:R-:W2:Y:S03]  /*06f0*/  @P6 LDG.E.EL R66, desc[UR6][R20.64] ;  /* 0x0000000614426981 */ /* 0x000ea6000c2e1900 */
[----:B------:R-:W-:Y:S01]  /*0700*/  IMAD.IADD R11, R83, 0x1, R24 ;  /* 0x00000001530b7824 */ /* 0x000fe200078e0218 */
[----:B------:R1:W2:Y:S01]  /*0710*/  @P5 LDG.E.EL R64, desc[UR6][R22.64] ;  /* 0x0000000616405981 */ /* 0x0002a2000c2e1900 */
[----:B------:R-:W-:-:S02]  /*0720*/  ISETP.LT.AND P0, PT, R7, 0x200, !P0 ;  /* 0x000002000700780c */ /* 0x000fc40004701270 */
[----:B0-----:R-:W-:Y:S01]  /*0730*/  IMAD.WIDE R16, R11, 0x4, R42 ;  /* 0x000000040b107825 */ /* 0x001fe200078e022a */
[----:B------:R-:W-:-:S03]  /*0740*/  CS2R R62, SRZ ;  /* 0x00000000003e7805 */ /* 0x000fc6000001ff00 */
[----:B------:R-:W-:Y:S01]  /*0750*/  IMAD.IADD R7, R5, 0x1, R26 ;  /* 0x0000000105077824 */ /* 0x000fe200078e021a */
[----:B------:R-:W2:Y:S01]  /*0760*/  @P4 LDG.E.EL R67, desc[UR6][R16.64] ;  /* 0x0000000610434981 */ /* 0x000ea2000c2e1900 */
[----:B------:R-:W-:Y:S02]  /*0770*/  IMAD.IADD R13, R81, 0x1, R6 ;  /* 0x00000001510d7824 */ /* 0x000fe400078e0206 */
[----:B------:R-:W-:Y:S01]  /*0780*/  IMAD.WIDE R14, R7, 0x4, R42 ;  /* 0x00000004070e7825 */ /* 0x000fe200078e022a */
[----:B------:R-:W-:-:S03]  /*0790*/  CS2R R52, SRZ ;  /* 0x0000000000347805 */ /* 0x000fc6000001ff00 */
[----:B------:R-:W-:Y:S01]  /*07a0*/  IMAD.WIDE R18, R13, 0x4, R42 ;  /* 0x000000040d127825 */ /* 0x000fe200078e022a */
[----:B------:R0:W2:Y:S03]  /*07b0*/  @P3 LDG.E.EL R62, desc[UR6][R14.64] ;  /* 0x000000060e3e3981 */ /* 0x0000a6000c2e1900 */
[--C-:B------:R-:W-:Y:S01]  /*07c0*/  IMAD.IADD R27, R83, 0x1, R6.reuse ;  /* 0x00000001531b7824 */ /* 0x100fe200078e0206 */
[----:B------:R-:W-:Y:S01]  /*07d0*/  CS2R R32, SRZ ;  /* 0x0000000000207805 */ /* 0x000fe2000001ff00 */
[----:B------:R-:W-:Y:S01]  /*07e0*/  IMAD.IADD R25, R55, 0x1, R6 ;  /* 0x0000000137197824 */ /* 0x000fe200078e0206 */
[----:B------:R-:W-:Y:S01]  /*07f0*/  CS2R R36, SRZ ;  /* 0x0000000000247805 */ /* 0x000fe2000001ff00 */
[----:B------:R-:W-:Y:S01]  /*0800*/  VIADD R11, R9, 0x1518 ;  /* 0x00001518090b7836 */ /* 0x000fe20000000000 */
[----:B------:R-:W2:Y:S01]  /*0810*/  @P6 LDG.E.EL R53, desc[UR6][R18.64] ;  /* 0x0000000612356981 */ /* 0x000ea2000c2e1900 */
[----:B-1----:R-:W-:-:S04]  /*0820*/  IMAD.WIDE R22, R27, 0x4, R42 ;  /* 0x000000041b167825 */ /* 0x002fc800078e022a */
[----:B------:R-:W-:Y:S01]  /*0830*/  IMAD.WIDE R20, R25, 0x4, R42 ;  /* 0x0000000419147825 */ /* 0x000fe200078e022a */
[----:B------:R-:W2:Y:S03]  /*0840*/  @P4 LDG.E.EL R32, desc[UR6][R22.64] ;  /* 0x0000000616204981 */ /* 0x000ea6000c2e1900 */
[----:B0-----:R-:W-:Y:S01]  /*0850*/  IMAD.IADD R15, R78, 0x1, R11 ;  /* 0x000000014e0f7824 */ /* 0x001fe200078e020b */
[----:B------:R0:W2:Y:S01]  /*0860*/  @P5 LDG.E.EL R37, desc[UR6][R20.64] ;  /* 0x0000000614255981 */ /* 0x0000a2000c2e1900 */
[----:B------:R-:W-:Y:S02]  /*0870*/  IMAD.IADD R17, R11, 0x1, R26 ;  /* 0x000000010b117824 */ /* 0x000fe400078e021a */
[----:B------:R-:W-:Y:S02]  /*0880*/  IMAD.IADD R25, R5, 0x1, R24 ;  /* 0x0000000105197824 */ /* 0x000fe400078e0218 */
[----:B------:R-:W-:-:S02]  /*0890*/  VIADD R7, R9, 0x1194 ;  /* 0x0000119409077836 */ /* 0x000fc40000000000 */
[----:B0-----:R-:W-:-:S04]  /*08a0*/  IMAD.WIDE R20, R15, 0x4, R42 ;  /* 0x000000040f147825 */ /* 0x001fc800078e022a */
[----:B------:R-:W-:-:S04]  /*08b0*/  IMAD.WIDE R14, R17, 0x4, R42 ;  /* 0x00000004110e7825 */ /* 0x000fc800078e022a */
[----:B------:R-:W-:Y:S01]  /*08c0*/  IMAD.WIDE R16, R25, 0x4, R42 ;  /* 0x0000000419107825 */ /* 0x000fe200078e022a */
[----:B------:R-:W-:-:S03]  /*08d0*/  CS2R R58, SRZ ;  /* 0x00000000003a7805 */ /* 0x000fc6000001ff00 */
[----:B------:R-:W-:Y:S01]  /*08e0*/  IMAD.IADD R13, R78, 0x1, R7 ;  /* 0x000000014e0d7824 */ /* 0x000fe200078e0207 */
[----:B------:R-:W2:Y:S01]  /*08f0*/  @P3 LDG.E.EL R63, desc[UR6][R16.64] ;  /* 0x00000006103f3981 */ /* 0x000ea2000c2e1900 */
[----:B------:R-:W-:Y:S01]  /*0900*/  IMAD.IADD R19, R7, 0x1, R26 ;  /* 0x0000000107137824 */ /* 0x000fe200078e021a */
[----:B------:R-:W-:Y:S01]  /*0910*/  CS2R R56, SRZ ;  /* 0x0000000000387805 */ /* 0x000fe2000001ff00 */
[----:B------:R-:W-:-:S04]  /*0920*/  IMAD.WIDE R22, R13, 0x4, R42 ;  /* 0x000000040d167825 */ /* 0x000fc800078e022a */
[----:B------:R-:W-:Y:S01]  /*0930*/  IMAD.WIDE R18, R19, 0x4, R42 ;  /* 0x0000000413127825 */ /* 0x000fe200078e022a */
[----:B------:R-:W2:Y:S03]  /*0940*/  @P2 LDG.E.EL R58, desc[UR6][R22.64] ;  /* 0x00000006163a2981 */ /* 0x000ea6000c2e1900 */
[----:B------:R-:W-:Y:S01]  /*0950*/  VIADD R9, R9, 0x189c ;  /* 0x0000189c09097836 */ /* 0x000fe20000000000 */
[----:B------:R0:W2:Y:S03]  /*0960*/  @P2 LDG.E.EL R59, desc[UR6][R18.64] ;  /* 0x00000006123b2981 */ /* 0x0000a6000c2e1900 */
[----:B------:R-:W-:Y:S01]  /*0970*/  IMAD.IADD R13, R78, 0x1, R9 ;  /* 0x000000014e0d7824 */ /* 0x000fe200078e0209 */
[----:B------:R1:W2:Y:S01]  /*0980*/  @P1 LDG.E.EL R56, desc[UR6][R20.64] ;  /* 0x0000000614381981 */ /* 0x0002a2000c2e1900 */
[----:B------:R-:W-:-:S03]  /*0990*/  IMAD.IADD R25, R9, 0x1, R26 ;  /* 0x0000000109197824 */ /* 0x000fc600078e021a */
[----:B------:R1:W2:Y:S01]  /*09a0*/  @P1 LDG.E.EL R57, desc[UR6][R14.64] ;  /* 0x000000060e391981 */ /* 0x0002a2000c2e1900 */
[----:B0-----:R-:W-:Y:S01]  /*09b0*/  IMAD.WIDE R18, R25, 0x4, R42 ;  /* 0x0000000419127825 */ /* 0x001fe200078e022a */
[----:B------:R-:W-:-:S03]  /*09c0*/  CS2R R30, SRZ ;  /* 0x00000000001e7805 */ /* 0x000fc6000001ff00 */
[----:B-1----:R-:W-:Y:S01]  /*09d0*/  IMAD.IADD R21, R5, 0x1, R6 ;  /* 0x0000000105157824 */ /* 0x002fe200078e0206 */
[----:B------:R-:W2:Y:S01]  /*09e0*/  @P0 LDG.E.EL R52, desc[UR6][R18.64] ;  /* 0x0000000612340981 */ /* 0x000ea2000c2e1900 */
[----:B------:R-:W-:-:S04]  /*09f0*/  IMAD.WIDE R14, R13, 0x4, R42 ;  /* 0x000000040d0e7825 */ /* 0x000fc800078e022a */
[----:B------:R-:W-:Y:S01]  /*0a00*/  IMAD.WIDE R20, R21, 0x4, R42 ;  /* 0x0000000415147825 */ /* 0x000fe200078e022a */
[----:B------:R0:W3:Y:S03]  /*0a10*/  @P0 LDG.E.EL R65, desc[UR6][R14.64] ;  /* 0x000000060e410981 */ /* 0x0000e6000c2e1900 */
[----:B------:R-:W-:Y:S01]  /*0a20*/  IMAD.IADD R23, R7, 0x1, R24 ;  /* 0x0000000107177824 */ /* 0x000fe200078e0218 */
[----:B------:R1:W3:Y:S03]  /*0a30*/  @P3 LDG.E.EL R30, desc[UR6][R20.64] ;  /* 0x00000006141e3981 */ /* 0x0002e6000c2e1900 */
[----:B------:R-:W-:-:S04]  /*0a40*/  IMAD.WIDE R22, R23, 0x4, R42 ;  /* 0x0000000417167825 */ /* 0x000fc800078e022a */
[--C-:B------:R-:W-:Y:S01]  /*0a50*/  IMAD.IADD R17, R11, 0x1, R24.reuse ;  /* 0x000000010b117824 */ /* 0x100fe200078e0218 */
[----:B------:R-:W3:Y:S01]  /*0a60*/  @P2 LDG.E.EL R38, desc[UR6][R22.64] ;  /* 0x0000000616262981 */ /* 0x000ee2000c2e1900 */
[----:B------:R-:W-:Y:S02]  /*0a70*/  IMAD.IADD R13, R9, 0x1, R24 ;  /* 0x00000001090d7824 */ /* 0x000fe400078e0218 */
[----:B------:R-:W-:-:S04]  /*0a80*/  IMAD.WIDE R16, R17, 0x4, R42 ;  /* 0x0000000411107825 */ /* 0x000fc800078e022a */
[----:B0-----:R-:W-:Y:S01]  /*0a90*/  IMAD.WIDE R14, R13, 0x4, R42 ;  /* 0x000000040d0e7825 */ /* 0x001fe200078e022a */
[----:B------:R-:W-:Y:S01]  /*0aa0*/  CS2R R34, SRZ ;  /* 0x0000000000227805 */ /* 0x000fe2000001ff00 */
[----:B------:R-:W3:Y:S02]  /*0ab0*/  @P1 LDG.E.EL R36, desc[UR6][R16.64] ;  /* 0x0000000610241981 */ /* 0x000ee4000c2e1900 */
[----:B------:R-:W-:Y:S02]  /*0ac0*/  IMAD.IADD R25, R81, 0x1, R10 ;  /* 0x0000000151197824 */ /* 0x000fe400078e020a */
[----:B------:R0:W3:Y:S02]  /*0ad0*/  @P0 LDG.E.EL R41, desc[UR6][R14.64] ;  /* 0x000000060e290981 */ /* 0x0000e4000c2e1900 */
[----:B------:R-:W-:-:S05]  /*0ae0*/  IMAD.WIDE R18, R25, 0x4, R42 ;  /* 0x0000000419127825 */ /* 0x000fca00078e022a */
[----:B------:R0:W3:Y:S01]  /*0af0*/  @P6 LDG.E.EL R34, desc[UR6][R18.64] ;  /* 0x0000000612226981 */ /* 0x0000e2000c2e1900 */
[--C-:B-1----:R-:W-:Y:S02]  /*0b00*/  IMAD.IADD R21, R11, 0x1, R6.reuse ;  /* 0x000000010b157824 */ /* 0x102fe400078e0206 */
[----:B------:R-:W-:Y:S02]  /*0b10*/  IMAD.IADD R13, R7, 0x1, R6 ;  /* 0x00000001070d7824 */ /* 0x000fe400078e0206 */
[----:B0-----:R-:W-:-:S04]  /*0b20*/  IMAD.WIDE R14, R21, 0x4, R42 ;  /* 0x00000004150e7825 */ /* 0x001fc800078e022a */
[----:B------:R-:W-:Y:S01]  /*0b30*/  IMAD.WIDE R16, R13, 0x4, R42 ;  /* 0x000000040d107825 */ /* 0x000fe200078e022a */
[----:B------:R-:W3:Y:S03]  /*0b40*/  @P1 LDG.E.EL R31, desc[UR6][R14.64] ;  /* 0x000000060e1f1981 */ /* 0x000ee6000c2e1900 */
[----:B------:R-:W-:Y:S01]  /*0b50*/  IMAD.IADD R25, R81, 0x1, R8 ;  /* 0x0000000151197824 */ /* 0x000fe200078e0208 */
[----:B------:R0:W3:Y:S01]  /*0b60*/  @P2 LDG.E.EL R33, desc[UR6][R16.64] ;  /* 0x0000000610212981 */ /* 0x0000e2000c2e1900 */
[----:B------:R-:W-:Y:S02]  /*0b70*/  IMAD.IADD R23, R9, 0x1, R6 ;  /* 0x0000000109177824 */ /* 0x000fe400078e0206 */
[----:B------:R-:W-:-:S04]  /*0b80*/  IMAD.WIDE R20, R25, 0x4, R42 ;  /* 0x0000000419147825 */ /* 0x000fc800078e022a */
[----:B------:R-:W-:Y:S01]  /*0b90*/  IMAD.MOV.U32 R26, RZ, RZ, RZ ;  /* 0x000000ffff1a7224 */ /* 0x000fe200078e00ff */
[----:B------:R-:W3:Y:S01]  /*0ba0*/  @P6 LDG.E.EL R35, desc[UR6][R20.64] ;  /* 0x0000000614236981 */ /* 0x000ee2000c2e1900 */
[----:B------:R-:W-:Y:S01]  /*0bb0*/  IMAD.WIDE R22, R23, 0x4, R42 ;  /* 0x0000000417167825 */ /* 0x000fe200078e022a */
[----:B------:R-:W-:-:S03]  /*0bc0*/  CS2R R28, SRZ ;  /* 0x00000000001c7805 */ /* 0x000fc6000001ff00 */
[--C-:B------:R-:W-:Y:S01]  /*0bd0*/  IMAD.IADD R19, R55, 0x1, R10.reuse ;  /* 0x0000000137137824 */ /* 0x100fe200078e020a */
[----:B------:R1:W3:Y:S01]  /*0be0*/  @P0 LDG.E.EL R26, desc[UR6][R22.64] ;  /* 0x00000006161a0981 */ /* 0x0002e2000c2e1900 */
[----:B------:R-:W-:Y:S02]  /*0bf0*/  IMAD.IADD R13, R83, 0x1, R10 ;  /* 0x00000001530d7824 */ /* 0x000fe400078e020a */
[----:B------:R-:W-:Y:S01]  /*0c00*/  IMAD.WIDE R18, R19, 0x4, R42 ;  /* 0x0000000413127825 */ /* 0x000fe200078e022a */
[----:B------:R-:W-:-:S03]  /*0c10*/  CS2R R24, SRZ ;  /* 0x0000000000187805 */ /* 0x000fc6000001ff00 */
[----:B------:R-:W-:Y:S01]  /*0c20*/  IMAD.IADD R27, R5, 0x1, R10 ;  /* 0x00000001051b7824 */ /* 0x000fe200078e020a */
[----:B------:R1:W3:Y:S01]  /*0c30*/  @P5 LDG.E.EL R28, desc[UR6][R18.64] ;  /* 0x00000006121c5981 */ /* 0x0002e2000c2e1900 */
[----:B0-----:R-:W-:-:S04]  /*0c40*/  IMAD.WIDE R16, R13, 0x4, R42 ;  /* 0x000000040d107825 */ /* 0x001fc800078e022a */
[----:B------:R-:W-:Y:S01]  /*0c50*/  IMAD.WIDE R14, R27, 0x4, R42 ;  /* 0x000000041b0e7825 */ /* 0x000fe200078e022a */
[----:B------:R-:W3:Y:S03]  /*0c60*/  @P4 LDG.E.EL R29, desc[UR6][R16.64] ;  /* 0x00000006101d4981 */ /* 0x000ee6000c2e1900 */
[----:B-1----:R-:W-:Y:S01]  /*0c70*/  IMAD.IADD R23, R81, 0x1, R90 ;  /* 0x0000000151177824 */ /* 0x002fe200078e025a */
[----:B------:R0:W3:Y:S01]  /*0c80*/  @P3 LDG.E.EL R25, desc[UR6][R14.64] ;  /* 0x000000060e193981 */ /* 0x0000e2000c2e1900 */
[----:B------:R-:W-:Y:S02]  /*0c90*/  IMAD.IADD R13, R7, 0x1, R10 ;  /* 0x00000001070d7824 */ /* 0x000fe400078e020a */
[----:B------:R-:W-:Y:S02]  /*0ca0*/  IMAD.MOV.U32 R22, RZ, RZ, RZ ;  /* 0x000000ffff167224 */ /* 0x000fe400078e00ff */
[----:B------:R-:W-:-:S02]  /*0cb0*/  IMAD.IADD R21, R55, 0x1, R8 ;  /* 0x0000000137157824 */ /* 0x000fc400078e0208 */
[----:B------:R-:W-:-:S04]  /*0cc0*/  IMAD.WIDE R18, R13, 0x4, R42 ;  /* 0x000000040d127825 */ /* 0x000fc800078e022a */
[----:B0-----:R-:W-:Y:S01]  /*0cd0*/  IMAD.WIDE R14, R23, 0x4, R42 ;  /* 0x00000004170e7825 */ /* 0x001fe200078e022a */
[----:B------:R-:W3:Y:S03]  /*0ce0*/  @P2 LDG.E.EL R22, desc[UR6][R18.64] ;  /* 0x0000000612162981 */ /* 0x000ee6000c2e1900 */
[----:B------:R-:W-:Y:S01]  /*0cf0*/  IMAD.MOV.U32 R27, RZ, RZ, RZ ;  /* 0x000000ffff1b7224 */ /* 0x000fe200078e00ff */
[----:B------:R-:W3:Y:S01]  /*0d00*/  @P6 LDG.E.EL R24, desc[UR6][R14.64] ;  /* 0x000000060e186981 */ /* 0x000ee2000c2e1900 */
[----:B------:R-:W-:Y:S02]  /*0d10*/  IMAD.IADD R45, R11, 0x1, R10 ;  /* 0x000000010b2d7824 */ /* 0x000fe400078e020a */
[----:B------:R-:W-:-:S04]  /*0d20*/  IMAD.WIDE R16, R21, 0x4, R42 ;  /* 0x0000000415107825 */ /* 0x000fc800078e022a */
[----:B------:R-:W-:Y:S01]  /*0d30*/  IMAD.MOV.U32 R6, RZ, RZ, RZ ;  /* 0x000000ffff067224 */ /* 0x000fe200078e00ff */
[----:B------:R-:W3:Y:S01]  /*0d40*/  @P5 LDG.E.EL R27, desc[UR6][R16.64] ;  /* 0x00000006101b5981 */ /* 0x000ee2000c2e1900 */
[----:B------:R-:W-:-:S04]  /*0d50*/  IMAD.WIDE R44, R45, 0x4, R42 ;  /* 0x000000042d2c7825 */ /* 0x000fc800078e022a */
[----:B------:R-:W-:Y:S01]  /*0d60*/  IMAD.IADD R51, R9, 0x1, R10 ;  /* 0x0000000109337824 */ /* 0x000fe200078e020a */
[----:B------:R0:W3:Y:S01]  /*0d70*/  @P1 LDG.E.EL R6, desc[UR6][R44.64] ;  /* 0x000000062c061981 */ /* 0x0000e2000c2e1900 */
[----:B------:R-:W-:Y:S02]  /*0d80*/  IMAD.IADD R13, R81, 0x1, R82 ;  /* 0x00000001510d7824 */ /* 0x000fe400078e0252 */
[----:B------:R-:W-:Y:S01]  /*0d90*/  IMAD.MOV.U32 R23, RZ, RZ, RZ ;  /* 0x000000ffff177224 */ /* 0x000fe200078e00ff */
[----:B------:R-:W-:Y:S01]  /*0da0*/  CS2R R20, SRZ ;  /* 0x0000000000147805 */ /* 0x000fe2000001ff00 */
[----:B------:R-:W-:-:S04]  /*0db0*/  IMAD.WIDE R50, R51, 0x4, R42 ;  /* 0x0000000433327825 */ /* 0x000fc800078e022a */
[----:B------:R-:W-:Y:S01]  /*0dc0*/  IMAD.IADD R49, R83, 0x1, R8 ;  /* 0x0000000153317824 */ /* 0x000fe200078e0208 */
[----:B------:R1:W3:Y:S01]  /*0dd0*/  @P0 LDG.E.EL R23, desc[UR6][R50.64] ;  /* 0x0000000632170981 */ /* 0x0002e2000c2e1900 */
[----:B0-----:R-:W-:-:S04]  /*0de0*/  IMAD.WIDE R44, R13, 0x4, R42 ;  /* 0x000000040d2c7825 */ /* 0x001fc800078e022a */
[----:B------:R-:W-:Y:S01]  /*0df0*/  IMAD.WIDE R48, R49, 0x4, R42 ;  /* 0x0000000431307825 */ /* 0x000fe200078e022a */
[----:B------:R0:W3:Y:S03]  /*0e00*/  @P6 LDG.E.EL R21, desc[UR6][R44.64] ;  /* 0x000000062c156981 */ /* 0x0000e6000c2e1900 */
[----:B------:R-:W-:Y:S01]  /*0e10*/  IMAD.IADD R47, R55, 0x1, R90 ;  /* 0x00000001372f7824 */ /* 0x000fe200078e025a */
[----:B------:R-:W-:Y:S01]  /*0e20*/  CS2R R18, SRZ ;  /* 0x0000000000127805 */ /* 0x000fe2000001ff00 */
[----:B------:R0:W3:Y:S01]  /*0e30*/  @P4 LDG.E.EL R20, desc[UR6][R48.64] ;  /* 0x0000000630144981 */ /* 0x0000e2000c2e1900 */
[----:B------:R-:W-:Y:S02]  /*0e40*/  IMAD.IADD R17, R5, 0x1, R8 ;  /* 0x0000000105117824 */ /* 0x000fe400078e0208 */
[----:B------:R-:W-:Y:S01]  /*0e50*/  IMAD.WIDE R46, R47, 0x4, R42 ;  /* 0x000000042f2e7825 */ /* 0x000fe200078e022a */
[----:B------:R-:W-:-:S03]  /*0e60*/  CS2R R14, SRZ ;  /* 0x00000000000e7805 */ /* 0x000fc6000001ff00 */
[----:B------:R-:W-:Y:S01]  /*0e70*/  IMAD.IADD R85, R7, 0x1, R8 ;  /* 0x0000000107557824 */ /* 0x000fe200078e0208 */
[----:B------:R4:W3:Y:S01]  /*0e80*/  @P5 LDG.E.EL R18, desc[UR6][R46.64] ;  /* 0x000000062e125981 */ /* 0x0008e2000c2e1900 */
[----:B------:R-:W-:Y:S02]  /*0e90*/  IMAD.MOV.U32 R16, RZ, RZ, RZ ;  /* 0x000000ffff107224 */ /* 0x000fe400078e00ff */
[----:B-1----:R-:W-:-:S04]  /*0ea0*/  IMAD.WIDE R50, R17, 0x4, R42 ;  /* 0x0000000411327825 */ /* 0x002fc800078e022a */
[----:B0-----:R-:W-:Y:S01]  /*0eb0*/  IMAD.WIDE R44, R85, 0x4, R42 ;  /* 0x00000004552c7825 */ /* 0x001fe200078e022a */
[----:B------:R-:W3:Y:S03]  /*0ec0*/  @P3 LDG.E.EL R16, desc[UR6][R50.64] ;  /* 0x0000000632103981 */ /* 0x000ee6000c2e1900 */
[----:B------:R-:W-:Y:S01]  /*0ed0*/  IMAD.IADD R89, R83, 0x1, R90 ;  /* 0x0000000153597824 */ /* 0x000fe200078e025a */
[----:B------:R0:W3:Y:S01]  /*0ee0*/  @P2 LDG.E.EL R15, desc[UR6][R44.64] ;  /* 0x000000062c0f2981 */ /* 0x0000e2000c2e1900 */
[----:B------:R-:W-:Y:S02]  /*0ef0*/  IMAD.IADD R87, R11, 0x1, R8 ;  /* 0x000000010b577824 */ /* 0x000fe400078e0208 */
[----:B------:R-:W-:-:S04]  /*0f00*/  IMAD.WIDE R48, R89, 0x4, R42 ;  /* 0x0000000459307825 */ /* 0x000fc800078e022a */
[----:B------:R-:W-:Y:S01]  /*0f10*/  IMAD.MOV.U32 R13, RZ, RZ, RZ ;  /* 0x000000ffff0d7224 */ /* 0x000fe200078e00ff */
[----:B------:R-:W3:Y:S01]  /*0f20*/  @P4 LDG.E.EL R19, desc[UR6][R48.64] ;  /* 0x0000000630134981 */ /* 0x000ee2000c2e1900 */
[----:B----4-:R-:W-:-:S04]  /*0f30*/  IMAD.WIDE R46, R87, 0x4, R42 ;  /* 0x00000004572e7825 */ /* 0x010fc800078e022a */
[----:B------:R-:W-:Y:S01]  /*0f40*/  IMAD.IADD R87, R55, 0x1, R82 ;  /* 0x0000000137577824 */ /* 0x000fe200078e0252 */
[----:B------:R1:W4:Y:S01]  /*0f50*/  @P1 LDG.E.EL R13, desc[UR6][R46.64] ;  /* 0x000000062e0d1981 */ /* 0x000322000c2e1900 */
[----:B------:R-:W-:Y:S02]  /*0f60*/  IMAD.IADD R85, R9, 0x1, R8 ;  /* 0x0000000109557824 */ /* 0x000fe400078e0208 */
[----:B------:R-:W-:Y:S02]  /*0f70*/  IMAD.MOV.U32 R17, RZ, RZ, RZ ;  /* 0x000000ffff117224 */ /* 0x000fe400078e00ff */
[----:B0-----:R-:W-:-:S04]  /*0f80*/  IMAD.WIDE R44, R87, 0x4, R42 ;  /* 0x00000004572c7825 */ /* 0x001fc800078e022a */
[----:B-1----:R-:W-:Y:S01]  /*0f90*/  IMAD.WIDE R46, R85, 0x4, R42 ;  /* 0x00000004552e7825 */ /* 0x002fe200078e022a */
[----:B------:R0:W4:Y:S03]  /*0fa0*/  @P5 LDG.E.EL R17, desc[UR6][R44.64] ;  /* 0x000000062c115981 */ /* 0x000126000c2e1900 */
[----:B------:R-:W-:Y:S01]  /*0fb0*/  IMAD.IADD R89, R81, 0x1, R4 ;  /* 0x0000000151597824 */ /* 0x000fe200078e0204 */
[----:B------:R1:W4:Y:S01]  /*0fc0*/  @P0 LDG.E.EL R14, desc[UR6][R46.64] ;  /* 0x000000062e0e0981 */ /* 0x000322000c2e1900 */
[----:B------:R-:W-:Y:S02]  /*0fd0*/  IMAD.IADD R81, R83, 0x1, R82 ;  /* 0x0000000153517824 */ /* 0x000fe400078e0252 */
[----:B------:R-:W-:Y:S02]  /*0fe0*/  IMAD.MOV.U32 R8, RZ, RZ, RZ ;  /* 0x000000ffff087224 */ /* 0x000fe400078e00ff */
[----:B------:R-:W-:Y:S01]  /*0ff0*/  IMAD.WIDE R50, R81, 0x4, R42 ;  /* 0x0000000451327825 */ /* 0x000fe200078e022a */
[----:B------:R-:W-:-:S03]  /*1000*/  CS2R R84, SRZ ;  /* 0x0000000000547805 */ /* 0x000fc6000001ff00 */
[--C-:B------:R-:W-:Y:S01]  /*1010*/  IMAD.IADD R81, R5, 0x1, R90.reuse ;  /* 0x0000000105517824 */ /* 0x100fe200078e025a */
[----:B------:R1:W4:Y:S01]  /*1020*/  @P4 LDG.E.EL R8, desc[UR6][R50.64] ;  /* 0x0000000632084981 */ /* 0x000322000c2e1900 */
[----:B------:R-:W-:Y:S02]  /*1030*/  IMAD.IADD R87, R7, 0x1, R90 ;  /* 0x0000000107577824 */ /* 0x000fe400078e025a */
[----:B------:R-:W-:Y:S02]  /*1040*/  IMAD.MOV.U32 R10, RZ, RZ, RZ ;  /* 0x000000ffff0a7224 */ /* 0x000fe400078e00ff */
[----:B------:R-:W-:-:S04]  /*1050*/  IMAD.WIDE R48, R89, 0x4, R42 ;  /* 0x0000000459307825 */ /* 0x000fc800078e022a */
[--C-:B0-----:R-:W-:Y:S01]  /*1060*/  IMAD.WIDE R44, R81, 0x4, R42.reuse ;  /* 0x00000004512c7825 */ /* 0x101fe200078e022a */
[----:B------:R0:W4:Y:S03]  /*1070*/  @P6 LDG.E.EL R10, desc[UR6][R48.64] ;  /* 0x00000006300a6981 */ /* 0x000126000c2e1900 */
[----:B-1----:R-:W-:Y:S01]  /*1080*/  IMAD.WIDE R46, R87, 0x4, R42 ;  /* 0x00000004572e7825 */ /* 0x002fe200078e022a */
[----:B------:R1:W4:Y:S03]  /*1090*/  @P3 LDG.E.EL R85, desc[UR6][R44.64] ;  /* 0x000000062c553981 */ /* 0x000326000c2e1900 */
[----:B------:R-:W-:Y:S01]  /*10a0*/  IMAD.IADD R55, R55, 0x1, R4 ;  /* 0x0000000137377824 */ /* 0x000fe200078e0204 */
[----:B------:R-:W4:Y:S01]  /*10b0*/  @P2 LDG.E.EL R84, desc[UR6][R46.64] ;  /* 0x000000062e542981 */ /* 0x000f22000c2e1900 */
[----:B------:R-:W-:-:S02]  /*10c0*/  IMAD.MOV.U32 R86, RZ, RZ, RZ ;  /* 0x000000ffff567224 */ /* 0x000fc400078e00ff */
[----:B------:R-:W-:Y:S02]  /*10d0*/  IMAD.IADD R81, R11, 0x1, R90 ;  /* 0x000000010b517824 */ /* 0x000fe400078e025a */
[----:B------:R-:W-:Y:S01]  /*10e0*/  IMAD.WIDE R54, R55, 0x4, R42 ;  /* 0x0000000437367825 */ /* 0x000fe200078e022a */
[----:B------:R-:W-:-:S03]  /*10f0*/  CS2R R88, SRZ ;  /* 0x0000000000587805 */ /* 0x000fc6000001ff00 */
[----:B------:R-:W-:Y:S01]  /*1100*/  IMAD.IADD R51, R9, 0x1, R90 ;  /* 0x0000000109337824 */ /* 0x000fe200078e025a */
[----:B------:R1:W4:Y:S01]  /*1110*/  @P5 LDG.E.EL R86, desc[UR6][R54.64] ;  /* 0x0000000636565981 */ /* 0x000322000c2e1900 */
[----:B------:R-:W-:-:S04]  /*1120*/  IMAD.WIDE R80, R81, 0x4, R42 ;  /* 0x0000000451507825 */ /* 0x000fc800078e022a */
[----:B0-----:R-:W-:Y:S01]  /*1130*/  IMAD.IADD R49, R5, 0x1, R82 ;  /* 0x0000000105317824 */ /* 0x001fe200078e0252 */
[----:B------:R0:W4:Y:S01]  /*1140*/  @P1 LDG.E.EL R88, desc[UR6][R80.64] ;  /* 0x0000000650581981 */ /* 0x000122000c2e1900 */
[----:B------:R-:W-:Y:S02]  /*1150*/  IMAD.MOV.U32 R87, RZ, RZ, RZ ;  /* 0x000000ffff577224 */ /* 0x000fe400078e00ff */
[----:B------:R-:W-:-:S04]  /*1160*/  IMAD.WIDE R50, R51, 0x4, R42 ;  /* 0x0000000433327825 */ /* 0x000fc800078e022a */
[----:B------:R-:W-:Y:S01]  /*1170*/  IMAD.MOV.U32 R90, RZ, RZ, RZ ;  /* 0x000000ffff5a7224 */ /* 0x000fe200078e00ff */
[----:B------:R0:W4:Y:S01]  /*1180*/  @P0 LDG.E.EL R87, desc[UR6][R50.64] ;  /* 0x0000000632570981 */ /* 0x000122000c2e1900 */
[----:B------:R-:W-:-:S04]  /*1190*/  IMAD.WIDE R48, R49, 0x4, R42 ;  /* 0x0000000431307825 */ /* 0x000fc800078e022a */
[--C-:B-1----:R-:W-:Y:S01]  /*11a0*/  IMAD.IADD R45, R7, 0x1, R82.reuse ;  /* 0x00000001072d7824 */ /* 0x102fe200078e0252 */
[----:B------:R1:W4:Y:S01]  /*11b0*/  @P3 LDG.E.EL R90, desc[UR6][R48.64] ;  /* 0x00000006305a3981 */ /* 0x000322000c2e1900 */
[----:B------:R-:W-:Y:S02]  /*11c0*/  IMAD.IADD R55, R11, 0x1, R82 ;  /* 0x000000010b377824 */ /* 0x000fe400078e0252 */
[----:B------:R-:W-:Y:S02]  /*11d0*/  VIADD R78, R78, 0x1f ;  /* 0x0000001f4e4e7836 */ /* 0x000fe40000000000 */
[----:B------:R-:W-:Y:S01]  /*11e0*/  IMAD.WIDE R46, R45, 0x4, R42 ;  /* 0x000000042d2e7825 */ /* 0x000fe200078e022a */
[----:B0-----:R-:W-:-:S03]  /*11f0*/  CS2R R80, SRZ ;  /* 0x0000000000507805 */ /* 0x001fc6000001ff00 */
[----:B------:R-:W-:Y:S01]  /*1200*/  IMAD.WIDE R44, R55, 0x4, R42 ;  /* 0x00000004372c7825 */ /* 0x000fe200078e022a */
[----:B------:R0:W4:Y:S03]  /*1210*/  @P2 LDG.E.EL R89, desc[UR6][R46.64] ;  /* 0x000000062e592981 */ /* 0x000126000c2e1900 */
[----:B------:R-:W-:Y:S01]  /*1220*/  IMAD.IADD R55, R9, 0x1, R78 ;  /* 0x0000000109377824 */ /* 0x000fe200078e024e */
[----:B------:R0:W4:Y:S01]  /*1230*/  @P1 LDG.E.EL R81, desc[UR6][R44.64] ;  /* 0x000000062c511981 */ /* 0x000122000c2e1900 */
[----:B------:R-:W-:Y:S02]  /*1240*/  IMAD.IADD R91, R83, 0x1, R4 ;  /* 0x00000001535b7824 */ /* 0x000fe400078e0204 */
[----:B------:R-:W-:Y:S02]  /*1250*/  IMAD.MOV.U32 R78, RZ, RZ, RZ ;  /* 0x000000ffff4e7224 */ /* 0x000fe400078e00ff */
[----:B------:R-:W-:-:S04]  /*1260*/  IMAD.WIDE R50, R55, 0x4, R42 ;  /* 0x0000000437327825 */ /* 0x000fc800078e022a */
[----:B------:R-:W-:Y:S01]  /*1270*/  IMAD.MOV.U32 R83, RZ, RZ, RZ ;  /* 0x000000ffff537224 */ /* 0x000fe200078e00ff */
[----:B------:R-:W4:Y:S01]  /*1280*/  @P0 LDG.E.EL R78, desc[UR6][R50.64] ;  /* 0x00000006324e0981 */ /* 0x000f22000c2e1900 */
[----:B-1----:R-:W-:-:S04]  /*1290*/  IMAD.WIDE R48, R91, 0x4, R42 ;  /* 0x000000045b307825 */ /* 0x002fc800078e022a */
[--C-:B------:R-:W-:Y:S01]  /*12a0*/  IMAD.IADD R55, R5, 0x1, R4.reuse ;  /* 0x0000000105377824 */ /* 0x100fe200078e0204 */
[----:B------:R-:W4:Y:S01]  /*12b0*/  @P4 LDG.E.EL R83, desc[UR6][R48.64] ;  /* 0x0000000630534981 */ /* 0x000f22000c2e1900 */
[----:B------:R-:W-:Y:S02]  /*12c0*/  IMAD.IADD R5, R7, 0x1, R4 ;  /* 0x0000000107057824 */ /* 0x000fe400078e0204 */
[----:B------:R-:W-:Y:S02]  /*12d0*/  IMAD.MOV.U32 R7, RZ, RZ, RZ ;  /* 0x000000ffff077224 */ /* 0x000fe400078e00ff */
[----:B0-----:R-:W-:-:S04]  /*12e0*/  IMAD.WIDE R46, R5, 0x4, R42 ;  /* 0x00000004052e7825 */ /* 0x001fc800078e022a */
[----:B------:R-:W-:Y:S01]  /*12f0*/  IMAD.WIDE R54, R55, 0x4, R42 ;  /* 0x0000000437367825 */ /* 0x000fe200078e022a */
[----:B------:R-:W-:Y:S01]  /*1300*/  CS2R R44, SRZ ;  /* 0x00000000002c7805 */ /* 0x000fe2000001ff00 */
[----:B------:R-:W4:Y:S02]  /*1310*/  @P2 LDG.E.EL R80, desc[UR6][R46.64] ;  /* 0x000000062e502981 */ /* 0x000f24000c2e1900 */
[--C-:B------:R-:W-:Y:S02]  /*1320*/  IMAD.IADD R5, R11, 0x1, R4.reuse ;  /* 0x000000010b057824 */ /* 0x100fe400078e0204 */
[----:B------:R-:W-:Y:S01]  /*1330*/  IMAD.IADD R9, R9, 0x1, R4 ;  /* 0x0000000109097824 */ /* 0x000fe200078e0204 */
[----:B------:R-:W4:Y:S01]  /*1340*/  @P3 LDG.E.EL R7, desc[UR6][R54.64] ;  /* 0x0000000636073981 */ /* 0x000f22000c2e1900 */
[----:B------:R-:W-:-:S04]  /*1350*/  IMAD.WIDE R4, R5, 0x4, R42 ;  /* 0x0000000405047825 */ /* 0x000fc800078e022a */
[----:B------:R-:W-:Y:S01]  /*1360*/  IMAD.WIDE R42, R9, 0x4, R42 ;  /* 0x00000004092a7825 */ /* 0x000fe200078e022a */
[----:B------:R0:W4:Y:S04]  /*1370*/  @P1 LDG.E.EL R44, desc[UR6][R4.64] ;  /* 0x00000006042c1981 */ /* 0x000128000c2e1900 */
[----:B------:R-:W4:Y:S01]  /*1380*/  @P0 LDG.E.EL R45, desc[UR6][R42.64] ;  /* 0x000000062a2d0981 */ /* 0x000f22000c2e1900 */
[C---:B--2---:R-:W-:Y:S02]  /*1390*/  FSETP.GT.AND P0, PT, R79.reuse, R76, PT ;  /* 0x0000004c4f00720b */ /* 0x044fe40003f04000 */
[----:B------:R-:W-:-:S11]  /*13a0*/  FSETP.NAN.AND P1, PT, R79, R79, PT ;  /* 0x0000004f4f00720b */ /* 0x000fd60003f28000 */
[----:B------:R-:W-:-:S04]  /*13b0*/  @!P0 FSEL R79, R79, R76, P1 ;  /* 0x0000004c4f4f8208 */ /* 0x000fc80000800000 */
[----:B------:R-:W-:Y:S02]  /*13c0*/  FSETP.GEU.AND P1, PT, R79, R70, PT ;  /* 0x000000464f00720b */ /* 0x000fe40003f2e000 */
[----:B-----5:R-:W-:Y:S02]  /*13d0*/  FSETP.GT.AND P2, PT, R75, R74, PT ;  /* 0x0000004a4b00720b */ /* 0x020fe40003f44000 */
[----:B------:R-:W-:Y:S02]  /*13e0*/  FSETP.GT.AND P3, PT, R73, R72, PT ;  /* 0x000000484900720b */ /* 0x000fe40003f64000 */
[----:B------:R-:W-:Y:S02]  /*13f0*/  FSETP.NAN.AND P0, PT, R70, R70, PT ;  /* 0x000000464600720b */ /* 0x000fe40003f08000 */
[----:B------:R-:W-:-:S05]  /*1400*/  FSETP.NAN.AND P4, PT, R75, R75, PT ;  /* 0x0000004b4b00720b */ /* 0x000fca0003f88000 */
[----:B------:R-:W-:Y:S02]  /*1410*/  @P1 FSEL R70, R70, R79, P0 ;  /* 0x0000004f46461208 */ /* 0x000fe40000000000 */
[----:B------:R-:W-:Y:S02]  /*1420*/  FSETP.GT.AND P0, PT, R68, R77, PT ;  /* 0x0000004d4400720b */ /* 0x000fe40003f04000 */
[----:B------:R-:W-:Y:S02]  /*1430*/  FSETP.NAN.AND P5, PT, R73, R73, PT ;  /* 0x000000494900720b */ /* 0x000fe40003fa8000 */
[----:B------:R-:W-:Y:S02]  /*1440*/  FSETP.GEU.AND P1, PT, R70, R69, PT ;  /* 0x000000454600720b */ /* 0x000fe40003f2e000 */
[----:B------:R-:W-:Y:S02]  /*1450*/  @!P2 FSEL R75, R75, R74, P4 ;  /* 0x0000004a4b4ba208 */ /* 0x000fe40002000000 */
[----:B------:R-:W-:-:S02]  /*1460*/  @!P3 FSEL R73, R73, R72, P5 ;  /* 0x000000484949b208 */ /* 0x000fc40002800000 */
[C---:B------:R-:W-:Y:S02]  /*1470*/  FSETP.NAN.AND P4, PT, R68.reuse, R68, PT ;  /* 0x000000444400720b */ /* 0x040fe40003f88000 */
[----:B------:R-:W-:Y:S02]  /*1480*/  FSETP.GEU.AND P3, PT, R75, R66, PT ;  /* 0x000000424b00720b */ /* 0x000fe40003f6e000 */
[----:B------:R-:W-:Y:S02]  /*1490*/  FSETP.GEU.AND P2, PT, R73, R64, PT ;  /* 0x000000404900720b */ /* 0x000fe40003f4e000 */
[----:B------:R-:W-:Y:S02]  /*14a0*/  @!P0 FSEL R68, R68, R77, P4 ;  /* 0x0000004d44448208 */ /* 0x000fe40002000000 */
[----:B------:R-:W-:Y:S02]  /*14b0*/  FSETP.NAN.AND P5, PT, R69, R69, PT ;  /* 0x000000454500720b */ /* 0x000fe40003fa8000 */
[----:B------:R-:W-:-:S02]  /*14c0*/  FSETP.GEU.AND P0, PT, R68, R67, PT ;  /* 0x000000434400720b */ /* 0x000fc40003f0e000 */
[----:B------:R-:W-:Y:S02]  /*14d0*/  @P1 FSEL R69, R69, R70, P5 ;  /* 0x0000004645451208 */ /* 0x000fe40002800000 */
[----:B------:R-:W-:Y:S02]  /*14e0*/  FSETP.NAN.AND P4, PT, R66, R66, PT ;  /* 0x000000424200720b */ /* 0x000fe40003f88000 */
[----:B------:R-:W-:Y:S02]  /*14f0*/  FSETP.NAN.AND P5, PT, R64, R64, PT ;  /* 0x000000404000720b */ /* 0x000fe40003fa8000 */
[----:B------:R-:W-:Y:S02]  /*1500*/  FSETP.GT.AND P1, PT, R62, R71, PT ;  /* 0x000000473e00720b */ /* 0x000fe40003f24000 */
[----:B------:R-:W-:Y:S02]  /*1510*/  @P3 FSEL R66, R66, R75, P4 ;  /* 0x0000004b42423208 */ /* 0x000fe40002000000 */
[----:B------:R-:W-:-:S02]  /*1520*/  @P2 FSEL R64, R64, R73, P5 ;  /* 0x0000004940402208 */ /* 0x000fc40002800000 */
[----:B------:R-:W-:Y:S02]  /*1530*/  FSETP.NAN.AND P5, PT, R67, R67, PT ;  /* 0x000000434300720b */ /* 0x000fe40003fa8000 */
[----:B---3--:R-:W-:Y:S02]  /*1540*/  FSETP.GEU.AND P2, PT, R69, R60, PT ;  /* 0x0000003c4500720b */ /* 0x008fe40003f4e000 */
[----:B------:R-:W-:Y:S02]  /*1550*/  FSETP.GEU.AND P3, PT, R66, R53, PT ;  /* 0x000000354200720b */ /* 0x000fe40003f6e000 */
[----:B------:R-:W-:Y:S02]  /*1560*/  @P0 FSEL R67, R67, R68, P5 ;  /* 0x0000004443430208 */ /* 0x000fe40002800000 */
[----:B------:R-:W-:Y:S02]  /*1570*/  FSETP.NAN.AND P4, PT, R62, R62, PT ;  /* 0x0000003e3e00720b */ /* 0x000fe40003f88000 */
[----:B------:R-:W-:-:S02]  /*1580*/  FSETP.GEU.AND P0, PT, R67, R32, PT ;  /* 0x000000204300720b */ /* 0x000fc40003f0e000 */
[----:B------:R-:W-:Y:S02]  /*1590*/  FSETP.NAN.AND P5, PT, R60, R60, PT ;  /* 0x0000003c3c00720b */ /* 0x000fe40003fa8000 */
[----:B------:R-:W-:Y:S02]  /*15a0*/  @!P1 FSEL R62, R62, R71, P4 ;  /* 0x000000473e3e9208 */ /* 0x000fe40002000000 */
[----:B------:R-:W-:Y:S02]  /*15b0*/  FSETP.GEU.AND P1, PT, R64, R37, PT ;  /* 0x000000254000720b */ /* 0x000fe40003f2e000 */
[C---:B------:R-:W-:Y:S02]  /*15c0*/  FSETP.NAN.AND P4, PT, R53.reuse, R53, PT ;  /* 0x000000353500720b */ /* 0x040fe40003f88000 */
[----:B------:R-:W-:Y:S02]  /*15d0*/  @P2 FSEL R60, R60, R69, P5 ;  /* 0x000000453c3c2208 */ /* 0x000fe40002800000 */
[----:B------:R-:W-:-:S02]  /*15e0*/  @P3 FSEL R53, R53, R66, P4 ;  /* 0x0000004235353208 */ /* 0x000fc40002000000 */
[----:B------:R-:W-:Y:S02]  /*15f0*/  FSETP.GEU.AND P4, PT, R62, R63, PT ;  /* 0x0000003f3e00720b */ /* 0x000fe40003f8e000 */
[----:B------:R-:W-:Y:S02]  /*1600*/  FSETP.GEU.AND P5, PT, R60, R61, PT ;  /* 0x0000003d3c00720b */ /* 0x000fe40003fae000 */
[C---:B------:R-:W-:Y:S02]  /*1610*/  FSETP.NAN.AND P3, PT, R32.reuse, R32, PT ;  /* 0x000000202000720b */ /* 0x040fe40003f68000 */
[----:B------:R-:W-:Y:S02]  /*1620*/  FSETP.NAN.AND P2, PT, R37, R37, PT ;  /* 0x000000252500720b */ /* 0x000fe40003f48000 */
[----:B------:R-:W-:Y:S02]  /*1630*/  @P0 FSEL R32, R32, R67, P3 ;  /* 0x0000004320200208 */ /* 0x000fe40001800000 */
[----:B------:R-:W-:-:S02]  /*1640*/  FSETP.GT.AND P3, PT, R59, R58, PT ;  /* 0x0000003a3b00720b */ /* 0x000fc40003f64000 */
[----:B------:R-:W-:Y:S02]  /*1650*/  @P1 FSEL R37, R37, R64, P2 ;  /* 0x0000004025251208 */ /* 0x000fe40001000000 */
[----:B------:R-:W-:Y:S02]  /*1660*/  FSETP.GT.AND P2, PT, R57, R56, PT ;  /* 0x000000383900720b */ /* 0x000fe40003f44000 */
[----:B------:R-:W-:Y:S02]  /*1670*/  FSETP.NAN.AND P0, PT, R63, R63, PT ;  /* 0x0000003f3f00720b */ /* 0x000fe40003f08000 */
[----:B------:R-:W-:Y:S02]  /*1680*/  FSETP.NAN.AND P1, PT, R61, R61, PT ;  /* 0x0000003d3d00720b */ /* 0x000fe40003f28000 */
[----:B------:R-:W-:Y:S02]  /*1690*/  @P4 FSEL R63, R63, R62, P0 ;  /* 0x0000003e3f3f4208 */ /* 0x000fe40000000000 */
[----:B------:R-:W-:-:S02]  /*16a0*/  @P5 FSEL R61, R61, R60, P1 ;  /* 0x0000003c3d3d5208 */ /* 0x000fc40000800000 */
[----:B------:R-:W-:Y:S02]  /*16b0*/  FSETP.NAN.AND P4, PT, R59, R59, PT ;  /* 0x0000003b3b00720b */ /* 0x000fe40003f88000 */
[----:B------:R-:W-:Y:S02]  /*16c0*/  FSETP.GT.AND P1, PT, R52, R65, PT ;  /* 0x000000413400720b */ /* 0x000fe40003f24000 */
[----:B------:R-:W-:Y:S02]  /*16d0*/  FSETP.GEU.AND P0, PT, R63, R30, PT ;  /* 0x0000001e3f00720b */ /* 0x000fe40003f0e000 */
[----:B------:R-:W-:Y:S02]  /*16e0*/  FSETP.NAN.AND P5, PT, R57, R57, PT ;  /* 0x000000393900720b */ /* 0x000fe40003fa8000 */
[----:B------:R-:W-:Y:S02]  /*16f0*/  @!P3 FSEL R59, R59, R58, P4 ;  /* 0x0000003a3b3bb208 */ /* 0x000fe40002000000 */
[----:B------:R-:W-:-:S02]  /*1700*/  @!P2 FSEL R57, R57, R56, P5 ;  /* 0x000000383939a208 */ /* 0x000fc40002800000 */
[----:B------:R-:W-:Y:S02]  /*1710*/  FSETP.GEU.AND P3, PT, R61, R40, PT ;  /* 0x000000283d00720b */ /* 0x000fe40003f6e000 */
[----:B------:R-:W-:Y:S02]  /*1720*/  FSETP.GEU.AND P2, PT, R59, R38, PT ;  /* 0x000000263b00720b */ /* 0x000fe40003f4e000 */
[----:B------:R-:W-:Y:S02]  /*1730*/  FSETP.NAN.AND P4, PT, R52, R52, PT ;  /* 0x000000343400720b */ /* 0x000fe40003f88000 */
[----:B------:R-:W-:Y:S02]  /*1740*/  FSETP.NAN.AND P5, PT, R30, R30, PT ;  /* 0x0000001e1e00720b */ /* 0x000fe40003fa8000 */
[----:B------:R-:W-:Y:S02]  /*1750*/  @!P1 FSEL R52, R52, R65, P4 ;  /* 0x0000004134349208 */ /* 0x000fe40002000000 */
[----:B------:R-:W-:-:S02]  /*1760*/  @P0 FSEL R30, R30, R63, P5 ;  /* 0x0000003f1e1e0208 */ /* 0x000fc40002800000 */
[----:B------:R-:W-:Y:S02]  /*1770*/  FSETP.GEU.AND P1, PT, R57, R36, PT ;  /* 0x000000243900720b */ /* 0x000fe40003f2e000 */
[----:B------:R-:W-:Y:S02]  /*1780*/  FSETP.NAN.AND P5, PT, R40, R40, PT ;  /* 0x000000282800720b */ /* 0x000fe40003fa8000 */
[----:B------:R-:W-:Y:S02]  /*1790*/  FSETP.GEU.AND P0, PT, R52, R41, PT ;  /* 0x000000293400720b */ /* 0x000fe40003f0e000 */
[----:B------:R-:W-:Y:S02]  /*17a0*/  FSETP.NAN.AND P4, PT, R38, R38, PT ;  /* 0x000000262600720b */ /* 0x000fe40003f88000 */
[----:B------:R-:W-:Y:S02]  /*17b0*/  @P3 FSEL R40, R40, R61, P5 ;  /* 0x0000003d28283208 */ /* 0x000fe40002800000 */
[----:B------:R-:W-:-:S02]  /*17c0*/  @P2 FSEL R38, R38, R59, P4 ;  /* 0x0000003b26262208 */ /* 0x000fc40002000000 */
[----:B------:R-:W-:Y:S02]  /*17d0*/  FSETP.GEU.AND P2, PT, R53, R34, PT ;  /* 0x000000223500720b */ /* 0x000fe40003f4e000 */
[----:B------:R-:W-:Y:S02]  /*17e0*/  FSETP.NAN.AND P4, PT, R36, R36, PT ;  /* 0x000000242400720b */ /* 0x000fe40003f88000 */
[----:B------:R-:W-:Y:S02]  /*17f0*/  FSETP.GEU.AND P3, PT, R40, R39, PT ;  /* 0x000000272800720b */ /* 0x000fe40003f6e000 */
[C---:B------:R-:W-:Y:S02]  /*1800*/  FSETP.NAN.AND P5, PT, R41.reuse, R41, PT ;  /* 0x000000292900720b */ /* 0x040fe40003fa8000 */
[----:B------:R-:W-:Y:S02]  /*1810*/  @P1 FSEL R36, R36, R57, P4 ;  /* 0x0000003924241208 */ /* 0x000fe40002000000 */
[----:B------:R-:W-:-:S02]  /*1820*/  @P0 FSEL R41, R41, R52, P5 ;  /* 0x0000003429290208 */ /* 0x000fc40002800000 */
[----:B------:R-:W-:Y:S02]  /*1830*/  FSETP.NAN.AND P0, PT, R34, R34, PT ;  /* 0x000000222200720b */ /* 0x000fe40003f08000 */
[----:B------:R-:W-:Y:S02]  /*1840*/  FSETP.GEU.AND P4, PT, R36, R31, PT ;  /* 0x0000001f2400720b */ /* 0x000fe40003f8e000 */
[----:B------:R-:W-:Y:S02]  /*1850*/  FSETP.GEU.AND P5, PT, R38, R33, PT ;  /* 0x000000212600720b */ /* 0x000fe40003fae000 */
[C---:B------:R-:W-:Y:S02]  /*1860*/  FSETP.NAN.AND P1, PT, R39.reuse, R39, PT ;  /* 0x000000272700720b */ /* 0x040fe40003f28000 */
[----:B------:R-:W-:Y:S02]  /*1870*/  @P2 FSEL R34, R34, R53, P0 ;  /* 0x0000003522222208 */ /* 0x000fe40000000000 */
[----:B------:R-:W-:-:S02]  /*1880*/  @P3 FSEL R39, R39, R40, P1 ;  /* 0x0000002827273208 */ /* 0x000fc40000800000 */
[----:B------:R-:W-:Y:S02]  /*1890*/  FSETP.GEU.AND P1, PT, R34, R35, PT ;  /* 0x000000232200720b */ /* 0x000fe40003f2e000 */
[----:B------:R-:W-:Y:S02]  /*18a0*/  FSETP.GEU.AND P0, PT, R41, R26, PT ;  /* 0x0000001a2900720b */ /* 0x000fe40003f0e000 */
[----:B------:R-:W-:Y:S02]  /*18b0*/  FSETP.NAN.AND P3, PT, R31, R31, PT ;  /* 0x0000001f1f00720b */ /* 0x000fe40003f68000 */
[----:B------:R-:W-:Y:S02]  /*18c0*/  FSETP.NAN.AND P2, PT, R33, R33, PT ;  /* 0x000000212100720b */ /* 0x000fe40003f48000 */
[----:B------:R-:W-:Y:S02]  /*18d0*/  @P4 FSEL R31, R31, R36, P3 ;  /* 0x000000241f1f4208 */ /* 0x000fe40001800000 */
[----:B------:R-:W-:-:S02]  /*18e0*/  @P5 FSEL R33, R33, R38, P2 ;  /* 0x0000002621215208 */ /* 0x000fc40001000000 */
[----:B------:R-:W-:Y:S02]  /*18f0*/  FSETP.GEU.AND P3, PT, R39, R12, PT ;  /* 0x0000000c2700720b */ /* 0x000fe40003f6e000 */
[----:B------:R-:W-:Y:S02]  /*1900*/  FSETP.GEU.AND P2, PT, R37, R28, PT ;  /* 0x0000001c2500720b */ /* 0x000fe40003f4e000 */
[C---:B------:R-:W-:Y:S02]  /*1910*/  FSETP.NAN.AND P5, PT, R35.reuse, R35, PT ;  /* 0x000000232300720b */ /* 0x040fe40003fa8000 */
[----:B------:R-:W-:Y:S02]  /*1920*/  FSETP.NAN.AND P4, PT, R26, R26, PT ;  /* 0x0000001a1a00720b */ /* 0x000fe40003f88000 */
[----:B------:R-:W-:Y:S02]  /*1930*/  @P1 FSEL R35, R35, R34, P5 ;  /* 0x0000002223231208 */ /* 0x000fe40002800000 */
[----:B------:R-:W-:-:S02]  /*1940*/  FSETP.GEU.AND P1, PT, R32, R29, PT ;  /* 0x0000001d2000720b */ /* 0x000fc40003f2e000 */
[----:B------:R-:W-:Y:S02]  /*1950*/  @P0 FSEL R26, R26, R41, P4 ;  /* 0x000000291a1a0208 */ /* 0x000fe40002000000 */
[----:B------:R-:W-:Y:S02]  /*1960*/  FSETP.NAN.AND P5, PT, R12, R12, PT ;  /* 0x0000000c0c00720b */ /* 0x000fe40003fa8000 */
[----:B------:R-:W-:Y:S02]  /*1970*/  FSETP.GEU.AND P0, PT, R30, R25, PT ;  /* 0x000000191e00720b */ /* 0x000fe40003f0e000 */
[----:B------:R-:W-:Y:S02]  /*1980*/  FSETP.NAN.AND P4, PT, R28, R28, PT ;  /* 0x0000001c1c00720b */ /* 0x000fe40003f88000 */
[----:B------:R-:W-:Y:S02]  /*1990*/  @P3 SEL R12, R12, R39, P5 ;  /* 0x000000270c0c3207 */ /* 0x000fe40002800000 */
[----:B------:R-:W-:-:S02]  /*19a0*/  @P2 FSEL R28, R28, R37, P4 ;  /* 0x000000251c1c2208 */ /* 0x000fc40002000000 */
[----:B------:R-:W-:Y:S02]  /*19b0*/  FSETP.GEU.AND P3, PT, R35, R24, PT ;  /* 0x000000182300720b */ /* 0x000fe40003f6e000 */
[----:B------:R-:W-:Y:S02]  /*19c0*/  FSETP.NAN.AND P4, PT, R29, R29, PT ;  /* 0x0000001d1d00720b */ /* 0x000fe40003f88000 */
[----:B------:R-:W-:Y:S02]  /*19d0*/  FSETP.GEU.AND P2, PT, R33, R22, PT ;  /* 0x000000162100720b */ /* 0x000fe40003f4e000 */
[----:B------:R-:W-:Y:S02]  /*19e0*/  FSETP.NAN.AND P5, PT, R25, R25, PT ;  /* 0x000000191900720b */ /* 0x000fe40003fa8000 */
[----:B------:R-:W-:Y:S02]  /*19f0*/  @P1 FSEL R29, R29, R32, P4 ;  /* 0x000000201d1d1208 */ /* 0x000fe40002000000 */
[----:B------:R-:W-:-:S02]  /*1a00*/  FSETP.GEU.AND P1, PT, R28, R27, PT ;  /* 0x0000001b1c00720b */ /* 0x000fc40003f2e000 */
[----:B------:R-:W-:Y:S02]  /*1a10*/  @P0 FSEL R25, R25, R30, P5 ;  /* 0x0000001e19190208 */ /* 0x000fe40002800000 */
[----:B------:R-:W-:Y:S02]  /*1a20*/  FSETP.NAN.AND P5, PT, R24, R24, PT ;  /* 0x000000181800720b */ /* 0x000fe40003fa8000 */
[----:B------:R-:W-:Y:S02]  /*1a30*/  FSETP.GEU.AND P0, PT, R31, R6, PT ;  /* 0x000000061f00720b */ /* 0x000fe40003f0e000 */
[----:B------:R-:W-:Y:S02]  /*1a40*/  FSETP.NAN.AND P4, PT, R22, R22, PT ;  /* 0x000000161600720b */ /* 0x000fe40003f88000 */
[----:B------:R-:W-:Y:S02]  /*1a50*/  @P3 FSEL R24, R24, R35, P5 ;  /* 0x0000002318183208 */ /* 0x000fe40002800000 */
[----:B------:R-:W-:-:S02]  /*1a60*/  FSETP.NAN.AND P5, PT, R27, R27, PT ;  /* 0x0000001b1b00720b */ /* 0x000fc40003fa8000 */
[----:B------:R-:W-:Y:S02]  /*1a70*/  FSETP.GEU.AND P3, PT, R26, R23, PT ;  /* 0x000000171a00720b */ /* 0x000fe40003f6e000 */
[----:B------:R-:W-:Y:S02]  /*1a80*/  @P2 FSEL R22, R22, R33, P4 ;  /* 0x0000002116162208 */ /* 0x000fe40002000000 */
        /* <DEDUP_REMOVED lines=10> */
[----:B------:R-:W-:Y:S02]  /*1b30*/  @P2 FSEL R21, R21, R24, P5 ;  /* 0x0000001815152208 */ /* 0x000fe40002800000 */
[----:B------:R-:W-:Y:S02]  /*1b40*/  FSETP.GEU.AND P3, PT, R25, R16, PT ;  /* 0x000000101900720b */ /* 0x000fe40003f6e000 */
[----:B------:R-:W-:Y:S02]  /*1b50*/  FSETP.GEU.AND P2, PT, R22, R15, PT ;  /* 0x0000000f1600720b */ /* 0x000fe40003f4e000 */
[----:B------:R-:W-:Y:S02]  /*1b60*/  @P1 FSEL R20, R20, R29, P4 ;  /* 0x0000001d14141208 */ /* 0x000fe40002000000 */
[----:B------:R-:W-:Y:S02]  /*1b70*/  FSETP.NAN.AND P5, PT, R18, R18, PT ;  /* 0x000000121200720b */ /* 0x000fe40003fa8000 */
[----:B------:R-:W-:-:S02]  /*1b80*/  FSETP.GEU.AND P1, PT, R20, R19, PT ;  /* 0x000000131400720b */ /* 0x000fc40003f2e000 */
[----:B------:R-:W-:Y:S02]  /*1b90*/  @P0 FSEL R18, R18, R27, P5 ;  /* 0x0000001b12120208 */ /* 0x000fe40002800000 */
[----:B------:R-:W-:Y:S02]  /*1ba0*/  FSETP.NAN.AND P4, PT, R16, R16, PT ;  /* 0x000000101000720b */ /* 0x000fe40003f88000 */
[----:B----4-:R-:W-:Y:S02]  /*1bb0*/  FSETP.GEU.AND P0, PT, R6, R13, PT ;  /* 0x0000000d0600720b */ /* 0x010fe40003f0e000 */
        /* <DEDUP_REMOVED lines=9> */
[C---:B------:R-:W-:Y:S02]  /*1c50*/  FSETP.NAN.AND P4, PT, R14.reuse, R14, PT ;  /* 0x0000000e0e00720b */ /* 0x040fe40003f88000 */
[----:B------:R-:W-:Y:S02]  /*1c60*/  FSETP.NAN.AND P5, PT, R17, R17, PT ;  /* 0x000000111100720b */ /* 0x000fe40003fa8000 */
[----:B------:R-:W-:Y:S02]  /*1c70*/  FSETP.GEU.AND P1, PT, R19, R8, PT ;  /* 0x000000081300720b */ /* 0x000fe40003f2e000 */
[----:B------:R-:W-:Y:S02]  /*1c80*/  FSETP.GEU.AND P0, PT, R21, R10, PT ;  /* 0x0000000a1500720b */ /* 0x000fe40003f0e000 */
[----:B------:R-:W-:Y:S02]  /*1c90*/  @P2 FSEL R17, R17, R18, P5 ;  /* 0x0000001211112208 */ /* 0x000fe40002800000 */
[----:B------:R-:W-:-:S02]  /*1ca0*/  @P3 FSEL R14, R14, R23, P4 ;  /* 0x000000170e0e3208 */ /* 0x000fc40002000000 */
[----:B------:R-:W-:Y:S02]  /*1cb0*/  FSETP.GEU.AND P3, PT, R16, R85, PT ;  /* 0x000000551000720b */ /* 0x000fe40003f6e000 */
[----:B------:R-:W-:Y:S02]  /*1cc0*/  FSETP.GEU.AND P2, PT, R15, R84, PT ;  /* 0x000000540f00720b */ /* 0x000fe40003f4e000 */
[----:B------:R-:W-:Y:S02]  /*1cd0*/  FSETP.NAN.AND P5, PT, R8, R8, PT ;  /* 0x000000080800720b */ /* 0x000fe40003fa8000 */
[----:B------:R-:W-:Y:S02]  /*1ce0*/  FSETP.NAN.AND P6, PT, R10, R10, PT ;  /* 0x0000000a0a00720b */ /* 0x000fe40003fc8000 */
[----:B------:R-:W-:Y:S02]  /*1cf0*/  @P1 FSEL R8, R8, R19, P5 ;  /* 0x0000001308081208 */ /* 0x000fe40002800000 */
[----:B------:R-:W-:-:S02]  /*1d00*/  FSETP.GEU.AND P4, PT, R17, R86, PT ;  /* 0x000000561100720b */ /* 0x000fc40003f8e000 */
[----:B------:R-:W-:Y:S02]  /*1d10*/  FSETP.NAN.AND P1, PT, R85, R85, PT ;  /* 0x000000555500720b */ /* 0x000fe40003f28000 */
[----:B------:R-:W-:Y:S02]  /*1d20*/  FSETP.NAN.AND P5, PT, R84, R84, PT ;  /* 0x000000545400720b */ /* 0x000fe40003fa8000 */
[----:B------:R-:W-:Y:S02]  /*1d30*/  @P0 SEL R10, R10, R21, P6 ;  /* 0x000000150a0a0207 */ /* 0x000fe40003000000 */
[----:B------:R-:W-:Y:S01]  /*1d40*/  FSETP.GEU.AND P0, PT, R13, R88, PT ;  /* 0x000000580d00720b */ /* 0x000fe20003f0e000 */
[----:B------:R-:W0:Y:S01]  /*1d50*/  S2R R9, SR_TID.X ;  /* 0x0000000000097919 */ /* 0x000e220000002100 */
[----:B------:R-:W-:Y:S02]  /*1d60*/  @P3 FSEL R85, R85, R16, P1 ;  /* 0x0000001055553208 */ /* 0x000fe40000800000 */
[----:B------:R-:W-:-:S02]  /*1d70*/  @P2 FSEL R84, R84, R15, P5 ;  /* 0x0000000f54542208 */ /* 0x000fc40002800000 */
[----:B------:R-:W-:Y:S02]  /*1d80*/  FSETP.GEU.AND P2, PT, R14, R87, PT ;  /* 0x000000570e00720b */ /* 0x000fe40003f4e000 */
[----:B------:R-:W-:Y:S02]  /*1d90*/  FSETP.GEU.AND P1, PT, R85, R90, PT ;  /* 0x0000005a5500720b */ /* 0x000fe40003f2e000 */
[----:B------:R-:W-:Y:S02]  /*1da0*/  FSETP.NAN.AND P6, PT, R86, R86, PT ;  /* 0x000000565600720b */ /* 0x000fe40003fc8000 */
[----:B------:R-:W-:Y:S02]  /*1db0*/  FSETP.NAN.AND P3, PT, R88, R88, PT ;  /* 0x000000585800720b */ /* 0x000fe40003f68000 */
[----:B------:R-:W-:Y:S02]  /*1dc0*/  @P4 SEL R86, R86, R17, P6 ;  /* 0x0000001156564207 */ /* 0x000fe40003000000 */
[----:B------:R-:W-:Y:S01]  /*1dd0*/  FSETP.NAN.AND P4, PT, R87, R87, PT ;  /* 0x000000575700720b */ /* 0x000fe20003f88000 */
[----:B------:R-:W1:Y:S01]  /*1de0*/  S2UR UR5, SR_CgaCtaId ;  /* 0x00000000000579c3 */ /* 0x000e620000008800 */
[----:B------:R-:W-:-:S02]  /*1df0*/  @P0 FSEL R88, R88, R13, P3 ;  /* 0x0000000d58580208 */ /* 0x000fc40001800000 */
[----:B------:R-:W-:Y:S02]  /*1e00*/  FSETP.NAN.AND P5, PT, R90, R90, PT ;  /* 0x0000005a5a00720b */ /* 0x000fe40003fa8000 */
[----:B------:R-:W-:Y:S02]  /*1e10*/  FSETP.GEU.AND P0, PT, R84, R89, PT ;  /* 0x000000595400720b */ /* 0x000fe40003f0e000 */
[----:B------:R-:W-:Y:S02]  /*1e20*/  @P2 FSEL R87, R87, R14, P4 ;  /* 0x0000000e57572208 */ /* 0x000fe40002000000 */
[----:B------:R-:W-:Y:S02]  /*1e30*/  FSETP.GEU.AND P3, PT, R88, R81, PT ;  /* 0x000000515800720b */ /* 0x000fe40003f6e000 */
[----:B------:R-:W-:Y:S02]  /*1e40*/  @P1 FSEL R90, R90, R85, P5 ;  /* 0x000000555a5a1208 */ /* 0x000fe40002800000 */
[----:B------:R-:W-:-:S02]  /*1e50*/  FSETP.GEU.AND P1, PT, R87, R78, PT ;  /* 0x0000004e5700720b */ /* 0x000fc40003f2e000 */
[----:B------:R-:W-:Y:S02]  /*1e60*/  FSETP.GEU.AND P2, PT, R8, R83, PT ;  /* 0x000000530800720b */ /* 0x000fe40003f4e000 */
[----:B------:R-:W-:Y:S02]  /*1e70*/  FSETP.NAN.AND P4, PT, R89, R89, PT ;  /* 0x000000595900720b */ /* 0x000fe40003f88000 */
[----:B------:R-:W-:Y:S02]  /*1e80*/  FSETP.NAN.AND P5, PT, R81, R81, PT ;  /* 0x000000515100720b */ /* 0x000fe40003fa8000 */
[----:B------:R-:W-:Y:S02]  /*1e90*/  @P0 FSEL R89, R89, R84, P4 ;  /* 0x0000005459590208 */ /* 0x000fe40002000000 */
[----:B------:R-:W-:Y:S02]  /*1ea0*/  FSETP.NAN.AND P4, PT, R78, R78, PT ;  /* 0x0000004e4e00720b */ /* 0x000fe40003f88000 */
[----:B------:R-:W-:-:S02]  /*1eb0*/  @P3 FSEL R81, R81, R88, P5 ;  /* 0x0000005851513208 */ /* 0x000fc40002800000 */
[----:B------:R-:W-:Y:S02]  /*1ec0*/  FSETP.NAN.AND P5, PT, R83, R83, PT ;  /* 0x000000535300720b */ /* 0x000fe40003fa8000 */
[----:B------:R-:W-:Y:S02]  /*1ed0*/  FSETP.GEU.AND P0, PT, R90, R7, PT ;  /* 0x000000075a00720b */ /* 0x000fe40003f0e000 */
[----:B------:R-:W-:Y:S02]  /*1ee0*/  FSETP.GEU.AND P3, PT, R89, R80, PT ;  /* 0x000000505900720b */ /* 0x000fe40003f6e000 */
[----:B------:R-:W-:Y:S01]  /*1ef0*/  @P1 FSEL R78, R78, R87, P4 ;  /* 0x000000574e4e1208 */ /* 0x000fe20002000000 */
[----:B0-----:R-:W-:Y:S01]  /*1f00*/  IMAD.SHL.U32 R4, R9, 0x20, RZ ;  /* 0x0000002009047824 */ /* 0x001fe200078e00ff */
[----:B------:R-:W-:Y:S01]  /*1f10*/  SHF.R.U32.HI R5, RZ, 0x5, R9 ;  /* 0x00000005ff057819 */ /* 0x000fe20000011609 */
[----:B------:R-:W-:Y:S01]  /*1f20*/  UMOV UR4, 0x400 ;  /* 0x0000040000047882 */ /* 0x000fe20000000000 */
[----:B------:R-:W-:-:S02]  /*1f30*/  @P2 SEL R83, R83, R8, P5 ;  /* 0x0000000853532207 */ /* 0x000fc40002800000 */
[----:B------:R-:W-:Y:S02]  /*1f40*/  FSETP.GEU.AND P2, PT, R81, R44, PT ;  /* 0x0000002c5100720b */ /* 0x000fe40003f4e000 */
[----:B------:R-:W-:Y:S01]  /*1f50*/  FSETP.GEU.AND P1, PT, R78, R45, PT ;  /* 0x0000002d4e00720b */ /* 0x000fe20003f2e000 */
[----:B-1----:R-:W-:Y:S01]  /*1f60*/  UPRMT UR4, UR5, 0x654, UR4 ;  /* 0x0000065405047896 */ /* 0x002fe20008000004 */
[----:B------:R-:W-:Y:S02]  /*1f70*/  SGXT.U32 R5, R5, 0x2 ;  /* 0x000000020505781a */ /* 0x000fe40000000000 */
[----:B------:R-:W-:Y:S02]  /*1f80*/  LOP3.LUT R4, R4, 0x3e0, RZ, 0xc0, !PT ;  /* 0x000003e004047812 */ /* 0x000fe400078ec0ff */
[----:B------:R-:W-:Y:S02]  /*1f90*/  FSETP.NAN.AND P4, PT, R7, R7, PT ;  /* 0x000000070700720b */ /* 0x000fe40003f88000 */
[----:B------:R-:W-:-:S02]  /*1fa0*/  FSETP.NAN.AND P5, PT, R80, R80, PT ;  /* 0x000000505000720b */ /* 0x000fc40003fa8000 */
[C---:B------:R-:W-:Y:S02]  /*1fb0*/  LOP3.LUT R5, R4.reuse, R5, RZ, 0xfc, !PT ;  /* 0x0000000504057212 */ /* 0x040fe400078efcff */
[----:B------:R-:W-:Y:S02]  /*1fc0*/  LEA.HI R4, R4, UR4, RZ, 0x1f ;  /* 0x0000000404047c11 */ /* 0x000fe4000f8ff8ff */
[----:B------:R-:W-:Y:S02]  /*1fd0*/  @P0 SEL R7, R7, R90, P4 ;  /* 0x0000005a07070207 */ /* 0x000fe40002000000 */
[----:B------:R-:W-:Y:S02]  /*1fe0*/  @P3 SEL R80, R80, R89, P5 ;  /* 0x0000005950503207 */ /* 0x000fe40002800000 */
[C---:B------:R-:W-:Y:S02]  /*1ff0*/  FSETP.NAN.AND P0, PT, R44.reuse, R44, PT ;  /* 0x0000002c2c00720b */ /* 0x040fe40003f08000 */
[----:B------:R-:W-:Y:S01]  /*2000*/  FSETP.NAN.AND P3, PT, R45, R45, PT ;  /* 0x0000002d2d00720b */ /* 0x000fe20003f68000 */
[----:B------:R-:W-:Y:S01]  /*2010*/  IMAD R15, R5, 0x4, R4 ;  /* 0x00000004050f7824 */ /* 0x000fe200078e0204 */
[----:B------:R-:W-:-:S02]  /*2020*/  @P2 SEL R44, R44, R81, P0 ;  /* 0x000000512c2c2207 */ /* 0x000fc40000000000 */
[----:B------:R-:W-:Y:S02]  /*2030*/  @P1 SEL R45, R45, R78, P3 ;  /* 0x0000004e2d2d1207 */ /* 0x000fe40001800000 */
[----:B------:R0:W-:Y:S04]  /*2040*/  STS [R15], R12 ;  /* 0x0000000c0f007388 */ /* 0x0001e80000000800 */
[----:B------:R-:W-:Y:S04]  /*2050*/  STS [R15+0x10], R10 ;  /* 0x0000100a0f007388 */ /* 0x000fe80000000800 */
[----:B------:R-:W-:Y:S04]  /*2060*/  STS [R15+0x20], R86 ;  /* 0x000020560f007388 */ /* 0x000fe80000000800 */
[----:B------:R-:W-:Y:S04]  /*2070*/  STS [R15+0x30], R83 ;  /* 0x000030530f007388 */ /* 0x000fe80000000800 */
[----:B------:R1:W-:Y:S04]  /*2080*/  STS [R15+0x40], R7 ;  /* 0x000040070f007388 */ /* 0x0003e80000000800 */
[----:B------:R-:W-:Y:S04]  /*2090*/  STS [R15+0x50], R80 ;  /* 0x000050500f007388 */ /* 0x000fe80000000800 */
[----:B------:R-:W-:Y:S04]  /*20a0*/  STS [R15+0x60], R44 ;  /* 0x0000602c0f007388 */ /* 0x000fe80000000800 */
[----:B------:R-:W-:Y:S01]  /*20b0*/  STS [R15+0x70], R45 ;  /* 0x0000702d0f007388 */ /* 0x000fe20000000800 */
[----:B------:R-:W-:-:S02]  /*20c0*/  IMAD.SHL.U32 R4, R9, 0x2, RZ ;  /* 0x0000000209047824 */ /* 0x000fc400078e00ff */
[----:B0-----:R-:W-:-:S03]  /*20d0*/  IMAD.SHL.U32 R12, R9, 0x4, RZ ;  /* 0x00000004090c7824 */ /* 0x001fc600078e00ff */
[----:B------:R-:W-:Y:S02]  /*20e0*/  LOP3.LUT R4, R4, 0xf0, RZ, 0xc0, !PT ;  /* 0x000000f004047812 */ /* 0x000fe400078ec0ff */
[----:B------:R-:W-:-:S03]  /*20f0*/  LOP3.LUT R12, R12, 0x1fc, RZ, 0xc0, !PT ;  /* 0x000001fc0c0c7812 */ /* 0x000fc600078ec0ff */
[----:B------:R-:W-:-:S04]  /*2100*/  VIADD R5, R4, UR4 ;  /* 0x0000000404057c36 */ /* 0x000fc80008000000 */
[----:B------:R-:W-:Y:S01]  /*2110*/  IMAD R8, R12, 0x4, R5 ;  /* 0x000000040c087824 */ /* 0x000fe200078e0205 */
[----:B------:R-:W-:Y:S01]  /*2120*/  BAR.SYNC.DEFER_BLOCKING 0x0 ;  /* 0x0000000000007b1d */ /* 0x000fe20000010000 */
[----:B------:R-:W-:-:S05]  /*2130*/  IMAD.SHL.U32 R5, R3, 0x4, RZ ;  /* 0x0000000403057824 */ /* 0x000fca00078e00ff */
[----:B------:R-:W-:Y:S02]  /*2140*/  LOP3.LUT R2, R2, 0x1c, R5, 0xf8, !PT ;  /* 0x0000001c02027812 */ /* 0x000fe400078ef805 */
[----:B------:R-:W0:Y:S02]  /*2150*/  LDC.64 R4, c[0x0][0x218] ;  /* 0x00008600ff047b82 */ /* 0x000e240000000a00 */
[----:B------:R-:W-:Y:S02]  /*2160*/  SHF.R.S32.HI R13, RZ, 0x1f, R2 ;  /* 0x0000001fff0d7819 */ /* 0x000fe40000011402 */
[----:B------:R-:W-:Y:S01]  /*2170*/  SHF.R.U32.HI R3, RZ, 0x3, R3 ;  /* 0x00000003ff037819 */ /* 0x000fe20000011603 */
[----:B------:R-:W2:Y:S01]  /*2180*/  LDS.128 R8, [R8] ;  /* 0x0000000008087984 */ /* 0x000ea20000000c00 */
[----:B------:R-:W-:Y:S02]  /*2190*/  LEA.HI R13, R13, R2, RZ, 0x7 ;  /* 0x000000020d0d7211 */ /* 0x000fe400078f38ff */
[----:B------:R-:W-:-:S02]  /*21a0*/  SGXT.U32 R3, R3, 0x4 ;  /* 0x000000040303781a */ /* 0x000fc40000000000 */
[----:B-1----:R-:W-:Y:S02]  /*21b0*/  LOP3.LUT R7, R13, 0xffffff80, RZ, 0xc0, !PT ;  /* 0xffffff800d077812 */ /* 0x002fe400078ec0ff */
[----:B------:R-:W-:Y:S02]  /*21c0*/  LOP3.LUT R3, R0, R3, RZ, 0xfc, !PT ;  /* 0x0000000300037212 */ /* 0x000fe400078efcff */
[----:B------:R-:W-:Y:S01]  /*21d0*/  SHF.R.S32.HI R13, RZ, 0x7, R13 ;  /* 0x00000007ff0d7819 */ /* 0x000fe2000001140d */
[C---:B------:R-:W-:Y:S01]  /*21e0*/  IMAD.IADD R6, R2.reuse, 0x1, -R7 ;  /* 0x0000000102067824 */ /* 0x040fe200078e0a07 */
[----:B------:R-:W-:Y:S02]  /*21f0*/  ISETP.GE.AND P0, PT, R2, 0x200, PT ;  /* 0x000002000200780c */ /* 0x000fe40003f06270 */
[----:B------:R-:W-:Y:S01]  /*2200*/  LOP3.LUT R0, R3, 0x10, RZ, 0xfc, !PT ;  /* 0x0000001003007812 */ /* 0x000fe200078efcff */
[----:B------:R-:W-:Y:S01]  /*2210*/  IMAD R6, R13, 0x1880, R6 ;  /* 0x000018800d067824 */ /* 0x000fe200078e0206 */
[----:B------:R-:W-:-:S02]  /*2220*/  LOP3.LUT R7, R12, 0x200, RZ, 0xfc, !PT ;  /* 0x000002000c077812 */ /* 0x000fc400078efcff */
[C---:B------:R-:W-:Y:S02]  /*2230*/  ISETP.LT.AND P1, PT, R3.reuse, 0x31, !P0 ;  /* 0x000000310300780c */ /* 0x040fe40004721270 */
[----:B------:R-:W-:Y:S01]  /*2240*/  ISETP.LT.AND P0, PT, R0, 0x31, !P0 ;  /* 0x000000310000780c */ /* 0x000fe20004701270 */
[----:B------:R-:W-:Y:S01]  /*2250*/  IMAD R3, R3, 0x80, R6 ;  /* 0x0000008003037824 */ /* 0x000fe200078e0206 */
[----:B------:R-:W-:-:S03]  /*2260*/  SHF.R.U32.HI R7, RZ, 0x1, R7 ;  /* 0x00000001ff077819 */ /* 0x000fc60000011607 */
[----:B0-----:R-:W-:Y:S01]  /*2270*/  IMAD.WIDE R2, R3, 0x4, R4 ;  /* 0x0000000403027825 */ /* 0x001fe200078e0204 */
[----:B------:R-:W-:-:S05]  /*2280*/  LOP3.LUT R7, R7, 0x1f0, RZ, 0xc0, !PT ;  /* 0x000001f007077812 */ /* 0x000fca00078ec0ff */
[----:B------:R-:W-:-:S04]  /*2290*/  VIADD R7, R7, UR4 ;  /* 0x0000000407077c36 */ /* 0x000fc80008000000 */
[----:B------:R-:W-:Y:S01]  /*22a0*/  IMAD R7, R12, 0x4, R7 ;  /* 0x000000040c077824 */ /* 0x000fe200078e0207 */
[----:B--2---:R0:W-:Y:S02]  /*22b0*/  @P1 STG.E.128 desc[UR6][R2.64], R8 ;  /* 0x0000000802001986 */ /* 0x0041e4000c101d06 */
[----:B0-----:R-:W-:Y:S05]  /*22c0*/  @!P0 EXIT ;  /* 0x000000000000894d */ /* 0x001fea0003800000 */
[----:B0-----:R-:W0:Y:S01]  /*22d0*/  LDS.128 R8, [R7+0x800] ;  /* 0x0008000007087984 */ /* 0x001e220000000c00 */
[----:B------:R-:W-:-:S04]  /*22e0*/  IMAD R3, R0, 0x80, R6 ;  /* 0x0000008000037824 */ /* 0x000fc800078e0206 */
[----:B------:R-:W-:-:S05]  /*22f0*/  IMAD.WIDE R2, R3, 0x4, R4 ;  /* 0x0000000403027825 */ /* 0x000fca00078e0204 */
[----:B0-----:R-:W-:Y:S01]  /*2300*/  STG.E.128 desc[UR6][R2.64], R8 ;  /* 0x0000000802007986 */ /* 0x001fe2000c101d06 */
[----:B------:R-:W-:Y:S05]  /*2310*/  EXIT ;  /* 0x000000000000794d */ /* 0x000fea0003800000 */
.L_x_0:
[----:B------:R-:W-:-:S00]  /*2320*/  BRA `(.L_x_0) ;  /* 0xfffffffc00fc7947 */ /* 0x000fc0000383ffff */
[----:B------:R-:W-:-:S00]  /*2330*/  NOP ;  /* 0x0000000000007918 */ /* 0x000fc00000000000 */
        /* <DEDUP_REMOVED lines=12> */
.L_x_1:


//--------------------- .nv.shared.triton_poi_fused_max_pool2d_with_indices_8 --------------------------
	.section	.nv.shared.triton_poi_fused_max_pool2d_with_indices_8,"aw",@nobits
	.sectionflags	@""
	.align	16
	.zero		1024


//--------------------- .nv.constant0.triton_poi_fused_max_pool2d_with_indices_8 --------------------------
	.section	.nv.constant0.triton_poi_fused_max_pool2d_with_indices_8,"a",@progbits
	.sectionflags	@""
	.align	4
.nv.constant0.triton_poi_fused_max_pool2d_with_indices_8:
	.zero		552
